//
// Generated by NVIDIA NVVM Compiler
//
// Compiler Build ID: CL-36424714
// Cuda compilation tools, release 13.0, V13.0.88
// Based on NVVM 20.0.0
//

.version 9.0
.target sm_100
.address_size 64

	// .globl	my_kernel_kernel1
// _ZZ17my_kernel_kernel0E18PaddedInput_shared has been demoted
// _ZZ17my_kernel_kernel0E18placeholder_shared has been demoted

.visible .entry my_kernel_kernel1(
	.param .u64 .ptr .align 1 my_kernel_kernel1_param_0,
	.param .u64 .ptr .align 1 my_kernel_kernel1_param_1,
	.param .u64 .ptr .align 1 my_kernel_kernel1_param_2
)
{
	.reg .b32 	%r<9>;
	.reg .b32 	%f<9>;
	.reg .b64 	%rd<12>;

	ld.param.u64 	%rd1, [my_kernel_kernel1_param_0];
	ld.param.u64 	%rd2, [my_kernel_kernel1_param_1];
	ld.param.u64 	%rd3, [my_kernel_kernel1_param_2];
	cvta.to.global.u64 	%rd4, %rd1;
	cvta.to.global.u64 	%rd5, %rd3;
	cvta.to.global.u64 	%rd6, %rd2;
	mov.u32 	%r1, %ctaid.x;
	shl.b32 	%r2, %r1, 5;
	mov.u32 	%r3, %tid.x;
	add.s32 	%r4, %r2, %r3;
	mul.wide.u32 	%rd7, %r4, 4;
	add.s64 	%rd8, %rd6, %rd7;
	ld.global.nc.f32 	%f1, [%rd8];
	mul.hi.u32 	%r5, %r4, -1307163959;
	shr.u32 	%r6, %r5, 7;
	mul.lo.s32 	%r7, %r6, 184;
	sub.s32 	%r8, %r4, %r7;
	mul.wide.u32 	%rd9, %r8, 4;
	add.s64 	%rd10, %rd5, %rd9;
	ld.global.nc.f32 	%f2, [%rd10];
	add.f32 	%f3, %f1, %f2;
	add.f32 	%f4, %f3, 0f40400000;
	min.f32 	%f5, %f4, 0f40C00000;
	max.f32 	%f6, %f5, 0f00000000;
	mul.f32 	%f7, %f6, 0f3E2AAAAD;
	mul.f32 	%f8, %f3, %f7;
	add.s64 	%rd11, %rd4, %rd7;
	st.global.f32 	[%rd11], %f8;
	ret;

}
	// .globl	my_kernel_kernel0
.visible .entry my_kernel_kernel0(
	.param .u64 .ptr .align 1 my_kernel_kernel0_param_0,
	.param .u64 .ptr .align 1 my_kernel_kernel0_param_1,
	.param .u64 .ptr .align 1 my_kernel_kernel0_param_2
)
{
	.reg .pred 	%p<85>;
	.reg .b16 	%rs<429>;
	.reg .b32 	%r<487>;
	.reg .b32 	%f<217>;
	.reg .b64 	%rd<65>;
	// demoted variable
	.shared .align 4 .b8 _ZZ17my_kernel_kernel0E18PaddedInput_shared[17664];
	// demoted variable
	.shared .align 4 .b8 _ZZ17my_kernel_kernel0E18placeholder_shared[1656];
	ld.param.u64 	%rd4, [my_kernel_kernel0_param_0];
	cvta.to.global.u64 	%rd1, %rd4;
	mov.u32 	%r1, %tid.x;
	mul.lo.s32 	%r2, %r1, 9;
	cvt.u16.u32 	%rs1, %r2;
	mul.hi.u16 	%rs28, %rs1, 15197;
	shr.u16 	%rs29, %rs28, 9;
	mul.lo.s16 	%rs30, %rs29, 2208;
	sub.s16 	%rs31, %rs1, %rs30;
	mul.hi.u16 	%rs32, %rs31, 1425;
	shr.u16 	%rs33, %rs32, 4;
	cvt.u32.u16 	%r42, %rs33;
	mov.u32 	%r3, %ctaid.x;
	mul.hi.u32 	%r43, %r3, -1840700269;
	shr.u32 	%r44, %r43, 5;
	mul.lo.s32 	%r45, %r44, 56;
	sub.s32 	%r46, %r3, %r45;
	shr.u32 	%r4, %r46, 2;
	or.b32  	%r47, %r4, %r42;
	setp.eq.s32 	%p1, %r47, 0;
	add.s32 	%r48, %r4, %r42;
	setp.gt.u32 	%p2, %r48, 14;
	or.pred  	%p3, %p1, %p2;
	mov.f32 	%f199, 0f00000000;
	@%p3 bra 	$L__BB1_3;
	mul.hi.u16 	%rs34, %rs1, 5699;
	shr.u16 	%rs35, %rs34, 6;
	mul.lo.s16 	%rs36, %rs35, 736;
	sub.s16 	%rs2, %rs1, %rs36;
	add.s16 	%rs37, %rs2, -46;
	setp.gt.u16 	%p4, %rs37, 643;
	@%p4 bra 	$L__BB1_3;
	mul.wide.u16 	%r51, %rs29, -29472;
	shr.u16 	%rs40, %rs2, 1;
	mul.hi.u16 	%rs41, %rs40, -19945;
	shr.u16 	%rs42, %rs41, 4;
	mul.lo.s16 	%rs43, %rs42, 184;
	cvt.u32.u16 	%r52, %rs43;
	and.b32  	%r53, %r3, 3;
	mul.lo.s32 	%r54, %r53, 46;
	shr.u16 	%rs45, %rs34, 2;
	mul.lo.s16 	%rs46, %rs45, 46;
	sub.s16 	%rs47, %rs1, %rs46;
	cvt.u32.u16 	%r55, %rs47;
	mad.lo.s32 	%r56, %r44, 72128, %r54;
	add.s32 	%r57, %r56, %r55;
	add.s32 	%r58, %r57, %r51;
	add.s32 	%r59, %r58, %r52;
	mad.lo.s32 	%r60, %r48, 2576, %r59;
	add.s32 	%r61, %r60, -2760;
	mul.wide.s32 	%rd5, %r61, 4;
	add.s64 	%rd6, %rd1, %rd5;
	ld.global.nc.f32 	%f199, [%rd6];
$L__BB1_3:
	mov.u32 	%r62, _ZZ17my_kernel_kernel0E18PaddedInput_shared;
	mad.lo.s32 	%r6, %r1, 36, %r62;
	st.shared.f32 	[%r6], %f199;
	add.s16 	%rs3, %rs1, 1;
	mul.hi.u16 	%rs48, %rs3, 15197;
	shr.u16 	%rs49, %rs48, 9;
	mul.lo.s16 	%rs50, %rs49, 2208;
	sub.s16 	%rs51, %rs3, %rs50;
	mul.hi.u16 	%rs52, %rs51, 1425;
	shr.u16 	%rs53, %rs52, 4;
	cvt.u32.u16 	%r63, %rs53;
	or.b32  	%r64, %r4, %r63;
	setp.eq.s32 	%p5, %r64, 0;
	add.s32 	%r65, %r4, %r63;
	setp.gt.u32 	%p6, %r65, 14;
	or.pred  	%p7, %p5, %p6;
	mov.f32 	%f200, 0f00000000;
	@%p7 bra 	$L__BB1_6;
	mul.hi.u16 	%rs54, %rs3, -19945;
	shr.u16 	%rs55, %rs54, 9;
	mul.lo.s16 	%rs56, %rs55, 736;
	sub.s16 	%rs4, %rs3, %rs56;
	add.s16 	%rs57, %rs4, -46;
	setp.gt.u16 	%p8, %rs57, 643;
	@%p8 bra 	$L__BB1_6;
	mul.wide.u16 	%r68, %rs49, -29472;
	shr.u16 	%rs60, %rs4, 1;
	mul.hi.u16 	%rs61, %rs60, -19945;
	shr.u16 	%rs62, %rs61, 4;
	mul.lo.s16 	%rs63, %rs62, 184;
	cvt.u32.u16 	%r69, %rs63;
	and.b32  	%r70, %r3, 3;
	mul.lo.s32 	%r71, %r70, 46;
	shr.u16 	%rs65, %rs54, 5;
	mul.lo.s16 	%rs66, %rs65, 46;
	sub.s16 	%rs67, %rs3, %rs66;
	cvt.u32.u16 	%r72, %rs67;
	mad.lo.s32 	%r73, %r44, 72128, %r71;
	add.s32 	%r74, %r73, %r72;
	add.s32 	%r75, %r74, %r68;
	add.s32 	%r76, %r75, %r69;
	mad.lo.s32 	%r77, %r65, 2576, %r76;
	add.s32 	%r78, %r77, -2760;
	mul.wide.s32 	%rd7, %r78, 4;
	add.s64 	%rd8, %rd1, %rd7;
	ld.global.nc.f32 	%f200, [%rd8];
$L__BB1_6:
	st.shared.f32 	[%r6+4], %f200;
	add.s16 	%rs5, %rs1, 2;
	mul.hi.u16 	%rs68, %rs5, 15197;
	shr.u16 	%rs69, %rs68, 9;
	mul.lo.s16 	%rs70, %rs69, 2208;
	sub.s16 	%rs71, %rs5, %rs70;
	mul.hi.u16 	%rs72, %rs71, 1425;
	shr.u16 	%rs73, %rs72, 4;
	cvt.u32.u16 	%r79, %rs73;
	or.b32  	%r80, %r4, %r79;
	setp.eq.s32 	%p9, %r80, 0;
	add.s32 	%r81, %r4, %r79;
	setp.gt.u32 	%p10, %r81, 14;
	or.pred  	%p11, %p9, %p10;
	mov.f32 	%f201, 0f00000000;
	@%p11 bra 	$L__BB1_9;
	mul.hi.u16 	%rs74, %rs5, -19945;
	shr.u16 	%rs75, %rs74, 9;
	mul.lo.s16 	%rs76, %rs75, 736;
	sub.s16 	%rs6, %rs5, %rs76;
	add.s16 	%rs77, %rs6, -46;
	setp.gt.u16 	%p12, %rs77, 643;
	@%p12 bra 	$L__BB1_9;
	mul.wide.u16 	%r84, %rs69, -29472;
	shr.u16 	%rs80, %rs6, 1;
	mul.hi.u16 	%rs81, %rs80, -19945;
	shr.u16 	%rs82, %rs81, 4;
	mul.lo.s16 	%rs83, %rs82, 184;
	cvt.u32.u16 	%r85, %rs83;
	and.b32  	%r86, %r3, 3;
	mul.lo.s32 	%r87, %r86, 46;
	shr.u16 	%rs85, %rs74, 5;
	mul.lo.s16 	%rs86, %rs85, 46;
	sub.s16 	%rs87, %rs5, %rs86;
	cvt.u32.u16 	%r88, %rs87;
	mad.lo.s32 	%r89, %r44, 72128, %r87;
	add.s32 	%r90, %r89, %r88;
	add.s32 	%r91, %r90, %r84;
	add.s32 	%r92, %r91, %r85;
	mad.lo.s32 	%r93, %r81, 2576, %r92;
	add.s32 	%r94, %r93, -2760;
	mul.wide.s32 	%rd9, %r94, 4;
	add.s64 	%rd10, %rd1, %rd9;
	ld.global.nc.f32 	%f201, [%rd10];
$L__BB1_9:
	st.shared.f32 	[%r6+8], %f201;
	add.s16 	%rs7, %rs1, 3;
	mul.hi.u16 	%rs88, %rs7, 15197;
	shr.u16 	%rs89, %rs88, 9;
	mul.lo.s16 	%rs90, %rs89, 2208;
	sub.s16 	%rs91, %rs7, %rs90;
	mul.hi.u16 	%rs92, %rs91, 1425;
	shr.u16 	%rs93, %rs92, 4;
	cvt.u32.u16 	%r95, %rs93;
	or.b32  	%r96, %r4, %r95;
	setp.eq.s32 	%p13, %r96, 0;
	add.s32 	%r97, %r4, %r95;
	setp.gt.u32 	%p14, %r97, 14;
	or.pred  	%p15, %p13, %p14;
	mov.f32 	%f202, 0f00000000;
	@%p15 bra 	$L__BB1_12;
	mul.hi.u16 	%rs94, %rs7, -19945;
	shr.u16 	%rs95, %rs94, 9;
	mul.lo.s16 	%rs96, %rs95, 736;
	sub.s16 	%rs8, %rs7, %rs96;
	add.s16 	%rs97, %rs8, -46;
	setp.gt.u16 	%p16, %rs97, 643;
	@%p16 bra 	$L__BB1_12;
	mul.wide.u16 	%r100, %rs89, -29472;
	shr.u16 	%rs100, %rs8, 1;
	mul.hi.u16 	%rs101, %rs100, -19945;
	shr.u16 	%rs102, %rs101, 4;
	mul.lo.s16 	%rs103, %rs102, 184;
	cvt.u32.u16 	%r101, %rs103;
	and.b32  	%r102, %r3, 3;
	mul.lo.s32 	%r103, %r102, 46;
	shr.u16 	%rs105, %rs94, 5;
	mul.lo.s16 	%rs106, %rs105, 46;
	sub.s16 	%rs107, %rs7, %rs106;
	cvt.u32.u16 	%r104, %rs107;
	mad.lo.s32 	%r105, %r44, 72128, %r103;
	add.s32 	%r106, %r105, %r104;
	add.s32 	%r107, %r106, %r100;
	add.s32 	%r108, %r107, %r101;
	mad.lo.s32 	%r109, %r97, 2576, %r108;
	add.s32 	%r110, %r109, -2760;
	mul.wide.s32 	%rd11, %r110, 4;
	add.s64 	%rd12, %rd1, %rd11;
	ld.global.nc.f32 	%f202, [%rd12];
$L__BB1_12:
	st.shared.f32 	[%r6+12], %f202;
	add.s16 	%rs9, %rs1, 4;
	mul.hi.u16 	%rs108, %rs9, 15197;
	shr.u16 	%rs109, %rs108, 9;
	mul.lo.s16 	%rs110, %rs109, 2208;
	sub.s16 	%rs111, %rs9, %rs110;
	mul.hi.u16 	%rs112, %rs111, 1425;
	shr.u16 	%rs113, %rs112, 4;
	cvt.u32.u16 	%r111, %rs113;
	or.b32  	%r112, %r4, %r111;
	setp.eq.s32 	%p17, %r112, 0;
	add.s32 	%r113, %r4, %r111;
	setp.gt.u32 	%p18, %r113, 14;
	or.pred  	%p19, %p17, %p18;
	mov.f32 	%f203, 0f00000000;
	@%p19 bra 	$L__BB1_15;
	mul.hi.u16 	%rs114, %rs9, -19945;
	shr.u16 	%rs115, %rs114, 9;
	mul.lo.s16 	%rs116, %rs115, 736;
	sub.s16 	%rs10, %rs9, %rs116;
	add.s16 	%rs117, %rs10, -46;
	setp.gt.u16 	%p20, %rs117, 643;
	@%p20 bra 	$L__BB1_15;
	mul.wide.u16 	%r116, %rs109, -29472;
	shr.u16 	%rs120, %rs10, 1;
	mul.hi.u16 	%rs121, %rs120, -19945;
	shr.u16 	%rs122, %rs121, 4;
	mul.lo.s16 	%rs123, %rs122, 184;
	cvt.u32.u16 	%r117, %rs123;
	and.b32  	%r118, %r3, 3;
	mul.lo.s32 	%r119, %r118, 46;
	shr.u16 	%rs125, %rs114, 5;
	mul.lo.s16 	%rs126, %rs125, 46;
	sub.s16 	%rs127, %rs9, %rs126;
	cvt.u32.u16 	%r120, %rs127;
	mad.lo.s32 	%r121, %r44, 72128, %r119;
	add.s32 	%r122, %r121, %r120;
	add.s32 	%r123, %r122, %r116;
	add.s32 	%r124, %r123, %r117;
	mad.lo.s32 	%r125, %r113, 2576, %r124;
	add.s32 	%r126, %r125, -2760;
	mul.wide.s32 	%rd13, %r126, 4;
	add.s64 	%rd14, %rd1, %rd13;
	ld.global.nc.f32 	%f203, [%rd14];
$L__BB1_15:
	st.shared.f32 	[%r6+16], %f203;
	add.s16 	%rs11, %rs1, 5;
	mul.hi.u16 	%rs128, %rs11, 15197;
	shr.u16 	%rs129, %rs128, 9;
	mul.lo.s16 	%rs130, %rs129, 2208;
	sub.s16 	%rs131, %rs11, %rs130;
	mul.hi.u16 	%rs132, %rs131, 1425;
	shr.u16 	%rs133, %rs132, 4;
	cvt.u32.u16 	%r127, %rs133;
	or.b32  	%r128, %r4, %r127;
	setp.eq.s32 	%p21, %r128, 0;
	add.s32 	%r129, %r4, %r127;
	setp.gt.u32 	%p22, %r129, 14;
	or.pred  	%p23, %p21, %p22;
	mov.f32 	%f204, 0f00000000;
	@%p23 bra 	$L__BB1_18;
	mul.hi.u16 	%rs134, %rs11, -19945;
	shr.u16 	%rs135, %rs134, 9;
	mul.lo.s16 	%rs136, %rs135, 736;
	sub.s16 	%rs12, %rs11, %rs136;
	add.s16 	%rs137, %rs12, -46;
	setp.gt.u16 	%p24, %rs137, 643;
	@%p24 bra 	$L__BB1_18;
	mul.wide.u16 	%r132, %rs129, -29472;
	shr.u16 	%rs140, %rs12, 1;
	mul.hi.u16 	%rs141, %rs140, -19945;
	shr.u16 	%rs142, %rs141, 4;
	mul.lo.s16 	%rs143, %rs142, 184;
	cvt.u32.u16 	%r133, %rs143;
	and.b32  	%r134, %r3, 3;
	mul.lo.s32 	%r135, %r134, 46;
	shr.u16 	%rs145, %rs134, 5;
	mul.lo.s16 	%rs146, %rs145, 46;
	sub.s16 	%rs147, %rs11, %rs146;
	cvt.u32.u16 	%r136, %rs147;
	mad.lo.s32 	%r137, %r44, 72128, %r135;
	add.s32 	%r138, %r137, %r136;
	add.s32 	%r139, %r138, %r132;
	add.s32 	%r140, %r139, %r133;
	mad.lo.s32 	%r141, %r129, 2576, %r140;
	add.s32 	%r142, %r141, -2760;
	mul.wide.s32 	%rd15, %r142, 4;
	add.s64 	%rd16, %rd1, %rd15;
	ld.global.nc.f32 	%f204, [%rd16];
$L__BB1_18:
	st.shared.f32 	[%r6+20], %f204;
	add.s16 	%rs13, %rs1, 6;
	mul.hi.u16 	%rs148, %rs13, 15197;
	shr.u16 	%rs149, %rs148, 9;
	mul.lo.s16 	%rs150, %rs149, 2208;
	sub.s16 	%rs151, %rs13, %rs150;
	mul.hi.u16 	%rs152, %rs151, 1425;
	shr.u16 	%rs153, %rs152, 4;
	cvt.u32.u16 	%r143, %rs153;
	or.b32  	%r144, %r4, %r143;
	setp.eq.s32 	%p25, %r144, 0;
	add.s32 	%r145, %r4, %r143;
	setp.gt.u32 	%p26, %r145, 14;
	or.pred  	%p27, %p25, %p26;
	mov.f32 	%f205, 0f00000000;
	@%p27 bra 	$L__BB1_21;
	mul.hi.u16 	%rs154, %rs13, -19945;
	shr.u16 	%rs155, %rs154, 9;
	mul.lo.s16 	%rs156, %rs155, 736;
	sub.s16 	%rs14, %rs13, %rs156;
	add.s16 	%rs157, %rs14, -46;
	setp.gt.u16 	%p28, %rs157, 643;
	@%p28 bra 	$L__BB1_21;
	mul.wide.u16 	%r148, %rs149, -29472;
	shr.u16 	%rs160, %rs14, 1;
	mul.hi.u16 	%rs161, %rs160, -19945;
	shr.u16 	%rs162, %rs161, 4;
	mul.lo.s16 	%rs163, %rs162, 184;
	cvt.u32.u16 	%r149, %rs163;
	and.b32  	%r150, %r3, 3;
	mul.lo.s32 	%r151, %r150, 46;
	shr.u16 	%rs165, %rs154, 5;
	mul.lo.s16 	%rs166, %rs165, 46;
	sub.s16 	%rs167, %rs13, %rs166;
	cvt.u32.u16 	%r152, %rs167;
	mad.lo.s32 	%r153, %r44, 72128, %r151;
	add.s32 	%r154, %r153, %r152;
	add.s32 	%r155, %r154, %r148;
	add.s32 	%r156, %r155, %r149;
	mad.lo.s32 	%r157, %r145, 2576, %r156;
	add.s32 	%r158, %r157, -2760;
	mul.wide.s32 	%rd17, %r158, 4;
	add.s64 	%rd18, %rd1, %rd17;
	ld.global.nc.f32 	%f205, [%rd18];
$L__BB1_21:
	st.shared.f32 	[%r6+24], %f205;
	add.s16 	%rs15, %rs1, 7;
	mul.hi.u16 	%rs168, %rs15, 15197;
	shr.u16 	%rs169, %rs168, 9;
	mul.lo.s16 	%rs170, %rs169, 2208;
	sub.s16 	%rs171, %rs15, %rs170;
	mul.hi.u16 	%rs172, %rs171, 1425;
	shr.u16 	%rs173, %rs172, 4;
	cvt.u32.u16 	%r159, %rs173;
	or.b32  	%r160, %r4, %r159;
	setp.eq.s32 	%p29, %r160, 0;
	add.s32 	%r161, %r4, %r159;
	setp.gt.u32 	%p30, %r161, 14;
	or.pred  	%p31, %p29, %p30;
	mov.f32 	%f206, 0f00000000;
	@%p31 bra 	$L__BB1_24;
	mul.hi.u16 	%rs174, %rs15, -19945;
	shr.u16 	%rs175, %rs174, 9;
	mul.lo.s16 	%rs176, %rs175, 736;
	sub.s16 	%rs16, %rs15, %rs176;
	add.s16 	%rs177, %rs16, -46;
	setp.gt.u16 	%p32, %rs177, 643;
	@%p32 bra 	$L__BB1_24;
	mul.wide.u16 	%r164, %rs169, -29472;
	shr.u16 	%rs180, %rs16, 1;
	mul.hi.u16 	%rs181, %rs180, -19945;
	shr.u16 	%rs182, %rs181, 4;
	mul.lo.s16 	%rs183, %rs182, 184;
	cvt.u32.u16 	%r165, %rs183;
	and.b32  	%r166, %r3, 3;
	mul.lo.s32 	%r167, %r166, 46;
	shr.u16 	%rs185, %rs174, 5;
	mul.lo.s16 	%rs186, %rs185, 46;
	sub.s16 	%rs187, %rs15, %rs186;
	cvt.u32.u16 	%r168, %rs187;
	mad.lo.s32 	%r169, %r44, 72128, %r167;
	add.s32 	%r170, %r169, %r168;
	add.s32 	%r171, %r170, %r164;
	add.s32 	%r172, %r171, %r165;
	mad.lo.s32 	%r173, %r161, 2576, %r172;
	add.s32 	%r174, %r173, -2760;
	mul.wide.s32 	%rd19, %r174, 4;
	add.s64 	%rd20, %rd1, %rd19;
	ld.global.nc.f32 	%f206, [%rd20];
$L__BB1_24:
	st.shared.f32 	[%r6+28], %f206;
	add.s16 	%rs17, %rs1, 8;
	mul.hi.u16 	%rs188, %rs17, 15197;
	shr.u16 	%rs189, %rs188, 9;
	mul.lo.s16 	%rs190, %rs189, 2208;
	sub.s16 	%rs191, %rs17, %rs190;
	mul.hi.u16 	%rs192, %rs191, 1425;
	shr.u16 	%rs193, %rs192, 4;
	cvt.u32.u16 	%r175, %rs193;
	or.b32  	%r176, %r4, %r175;
	setp.eq.s32 	%p33, %r176, 0;
	add.s32 	%r177, %r4, %r175;
	setp.gt.u32 	%p34, %r177, 14;
	or.pred  	%p35, %p33, %p34;
	mov.f32 	%f207, 0f00000000;
	@%p35 bra 	$L__BB1_27;
	mul.hi.u16 	%rs194, %rs17, -19945;
	shr.u16 	%rs195, %rs194, 9;
	mul.lo.s16 	%rs196, %rs195, 736;
	sub.s16 	%rs18, %rs17, %rs196;
	add.s16 	%rs197, %rs18, -46;
	setp.gt.u16 	%p36, %rs197, 643;
	@%p36 bra 	$L__BB1_27;
	mul.wide.u16 	%r180, %rs189, -29472;
	shr.u16 	%rs200, %rs18, 1;
	mul.hi.u16 	%rs201, %rs200, -19945;
	shr.u16 	%rs202, %rs201, 4;
	mul.lo.s16 	%rs203, %rs202, 184;
	cvt.u32.u16 	%r181, %rs203;
	and.b32  	%r182, %r3, 3;
	mul.lo.s32 	%r183, %r182, 46;
	shr.u16 	%rs205, %rs194, 5;
	mul.lo.s16 	%rs206, %rs205, 46;
	sub.s16 	%rs207, %rs17, %rs206;
	cvt.u32.u16 	%r184, %rs207;
	mad.lo.s32 	%r185, %r44, 72128, %r183;
	add.s32 	%r186, %r185, %r184;
	add.s32 	%r187, %r186, %r180;
	add.s32 	%r188, %r187, %r181;
	mad.lo.s32 	%r189, %r177, 2576, %r188;
	add.s32 	%r190, %r189, -2760;
	mul.wide.s32 	%rd21, %r190, 4;
	add.s64 	%rd22, %rd1, %rd21;
	ld.global.nc.f32 	%f207, [%rd22];
$L__BB1_27:
	st.shared.f32 	[%r6+32], %f207;
	setp.gt.u32 	%p37, %r1, 168;
	mov.f32 	%f208, 0f00000000;
	@%p37 bra 	$L__BB1_67;
	add.s16 	%rs208, %rs1, 690;
	mul.hi.u16 	%rs209, %rs208, -19945;
	shr.u16 	%rs210, %rs209, 9;
	cvt.u32.u16 	%r191, %rs210;
	or.b32  	%r192, %r4, %r191;
	setp.eq.s32 	%p38, %r192, 0;
	add.s32 	%r193, %r4, %r191;
	setp.gt.u32 	%p39, %r193, 14;
	or.pred  	%p40, %p38, %p39;
	@%p40 bra 	$L__BB1_32;
	mul.hi.u16 	%rs211, %rs1, 5699;
	shr.u16 	%rs212, %rs211, 2;
	cvt.u32.u16 	%r16, %rs212;
	and.b32  	%r194, %r16, 15;
	setp.eq.s32 	%p41, %r194, 1;
	@%p41 bra 	$L__BB1_32;
	neg.s32 	%r195, %r16;
	and.b32  	%r196, %r195, 15;
	setp.eq.s32 	%p42, %r196, 0;
	@%p42 bra 	$L__BB1_32;
	add.s16 	%rs213, %rs1, 2898;
	mul.hi.u16 	%rs214, %rs213, 15197;
	shr.u16 	%rs215, %rs214, 9;
	mul.wide.u16 	%r199, %rs215, -29472;
	add.s32 	%r200, %r16, -1;
	and.b32  	%r201, %r200, 15;
	and.b32  	%r202, %r3, 3;
	mul.lo.s32 	%r203, %r202, 46;
	mul.lo.s16 	%rs218, %rs212, 46;
	sub.s16 	%rs219, %rs1, %rs218;
	cvt.u32.u16 	%r204, %rs219;
	mad.lo.s32 	%r205, %r44, 72128, %r203;
	add.s32 	%r206, %r205, %r204;
	add.s32 	%r207, %r206, %r199;
	mad.lo.s32 	%r208, %r201, 184, %r207;
	mad.lo.s32 	%r209, %r193, 2576, %r208;
	add.s32 	%r210, %r209, -2760;
	mul.wide.u32 	%rd23, %r210, 4;
	add.s64 	%rd24, %rd1, %rd23;
	ld.global.nc.f32 	%f208, [%rd24];
$L__BB1_32:
	add.s16 	%rs220, %rs1, 2898;
	mul.hi.u16 	%rs221, %rs220, -19945;
	shr.u16 	%rs222, %rs221, 9;
	mul.lo.s16 	%rs223, %rs222, 736;
	sub.s16 	%rs224, %rs220, %rs223;
	cvt.u32.u16 	%r211, %rs224;
	mul.hi.u16 	%rs225, %rs1, 5699;
	shr.u16 	%rs19, %rs225, 2;
	add.s16 	%rs226, %rs19, -1;
	and.b16  	%rs227, %rs226, 15;
	mul.lo.s16 	%rs228, %rs227, 46;
	cvt.u32.u16 	%r212, %rs228;
	mul.lo.s16 	%rs229, %rs19, 46;
	sub.s16 	%rs230, %rs1, %rs229;
	cvt.u32.u16 	%r17, %rs230;
	add.s32 	%r213, %r2, %r17;
	sub.s32 	%r214, %r213, %r211;
	add.s32 	%r215, %r214, %r212;
	shl.b32 	%r216, %r215, 2;
	add.s32 	%r218, %r62, %r216;
	st.shared.f32 	[%r218+11592], %f208;
	add.s16 	%rs231, %rs1, 691;
	mul.hi.u16 	%rs232, %rs231, -19945;
	shr.u16 	%rs233, %rs232, 9;
	cvt.u32.u16 	%r219, %rs233;
	or.b32  	%r220, %r4, %r219;
	setp.eq.s32 	%p43, %r220, 0;
	add.s32 	%r221, %r4, %r219;
	setp.gt.u32 	%p44, %r221, 14;
	or.pred  	%p45, %p43, %p44;
	mov.f32 	%f209, 0f00000000;
	@%p45 bra 	$L__BB1_36;
	mul.hi.u16 	%rs234, %rs3, -19945;
	shr.u16 	%rs235, %rs234, 5;
	cvt.u32.u16 	%r19, %rs235;
	and.b32  	%r222, %r19, 15;
	setp.eq.s32 	%p46, %r222, 1;
	@%p46 bra 	$L__BB1_36;
	neg.s32 	%r223, %r19;
	and.b32  	%r224, %r223, 15;
	setp.eq.s32 	%p47, %r224, 0;
	@%p47 bra 	$L__BB1_36;
	add.s16 	%rs236, %rs1, 2899;
	mul.hi.u16 	%rs237, %rs236, 15197;
	shr.u16 	%rs238, %rs237, 9;
	mul.wide.u16 	%r227, %rs238, -29472;
	add.s32 	%r228, %r19, -1;
	and.b32  	%r229, %r228, 15;
	and.b32  	%r230, %r3, 3;
	mul.lo.s32 	%r231, %r230, 46;
	mul.lo.s16 	%rs241, %rs235, 46;
	sub.s16 	%rs242, %rs3, %rs241;
	cvt.u32.u16 	%r232, %rs242;
	mad.lo.s32 	%r233, %r44, 72128, %r231;
	add.s32 	%r234, %r233, %r232;
	add.s32 	%r235, %r234, %r227;
	mad.lo.s32 	%r236, %r221, 2576, %r235;
	mad.lo.s32 	%r237, %r229, 184, %r236;
	add.s32 	%r238, %r237, -2760;
	mul.wide.u32 	%rd25, %r238, 4;
	add.s64 	%rd26, %rd1, %rd25;
	ld.global.nc.f32 	%f209, [%rd26];
$L__BB1_36:
	add.s16 	%rs243, %rs1, 2899;
	mul.hi.u16 	%rs244, %rs243, -19945;
	shr.u16 	%rs245, %rs244, 9;
	mul.lo.s16 	%rs246, %rs245, 736;
	sub.s16 	%rs247, %rs243, %rs246;
	cvt.u32.u16 	%r239, %rs247;
	mul.hi.u16 	%rs248, %rs3, -19945;
	shr.u16 	%rs20, %rs248, 5;
	add.s16 	%rs249, %rs20, -1;
	and.b16  	%rs250, %rs249, 15;
	mul.lo.s16 	%rs251, %rs250, 46;
	cvt.u32.u16 	%r240, %rs251;
	mul.lo.s16 	%rs252, %rs20, 46;
	sub.s16 	%rs253, %rs3, %rs252;
	cvt.u32.u16 	%r20, %rs253;
	sub.s32 	%r241, %r2, %r239;
	add.s32 	%r242, %r241, %r20;
	add.s32 	%r243, %r242, %r240;
	shl.b32 	%r244, %r243, 2;
	add.s32 	%r246, %r62, %r244;
	st.shared.f32 	[%r246+11596], %f209;
	add.s16 	%rs254, %rs1, 692;
	mul.hi.u16 	%rs255, %rs254, -19945;
	shr.u16 	%rs256, %rs255, 9;
	cvt.u32.u16 	%r247, %rs256;
	or.b32  	%r248, %r4, %r247;
	setp.eq.s32 	%p48, %r248, 0;
	add.s32 	%r249, %r4, %r247;
	setp.gt.u32 	%p49, %r249, 14;
	or.pred  	%p50, %p48, %p49;
	mov.f32 	%f210, 0f00000000;
	@%p50 bra 	$L__BB1_40;
	mul.hi.u16 	%rs257, %rs5, -19945;
	shr.u16 	%rs258, %rs257, 5;
	cvt.u32.u16 	%r22, %rs258;
	and.b32  	%r250, %r22, 15;
	setp.eq.s32 	%p51, %r250, 1;
	@%p51 bra 	$L__BB1_40;
	neg.s32 	%r251, %r22;
	and.b32  	%r252, %r251, 15;
	setp.eq.s32 	%p52, %r252, 0;
	@%p52 bra 	$L__BB1_40;
	add.s16 	%rs259, %rs1, 2900;
	mul.hi.u16 	%rs260, %rs259, 15197;
	shr.u16 	%rs261, %rs260, 9;
	mul.wide.u16 	%r255, %rs261, -29472;
	add.s32 	%r256, %r22, -1;
	and.b32  	%r257, %r256, 15;
	and.b32  	%r258, %r3, 3;
	mul.lo.s32 	%r259, %r258, 46;
	mul.lo.s16 	%rs264, %rs258, 46;
	sub.s16 	%rs265, %rs5, %rs264;
	cvt.u32.u16 	%r260, %rs265;
	mad.lo.s32 	%r261, %r44, 72128, %r259;
	add.s32 	%r262, %r261, %r260;
	add.s32 	%r263, %r262, %r255;
	mad.lo.s32 	%r264, %r249, 2576, %r263;
	mad.lo.s32 	%r265, %r257, 184, %r264;
	add.s32 	%r266, %r265, -2760;
	mul.wide.u32 	%rd27, %r266, 4;
	add.s64 	%rd28, %rd1, %rd27;
	ld.global.nc.f32 	%f210, [%rd28];
$L__BB1_40:
	add.s16 	%rs266, %rs1, 2900;
	mul.hi.u16 	%rs267, %rs266, -19945;
	shr.u16 	%rs268, %rs267, 9;
	mul.lo.s16 	%rs269, %rs268, 736;
	sub.s16 	%rs270, %rs266, %rs269;
	cvt.u32.u16 	%r267, %rs270;
	mul.hi.u16 	%rs271, %rs5, -19945;
	shr.u16 	%rs21, %rs271, 5;
	add.s16 	%rs272, %rs21, -1;
	and.b16  	%rs273, %rs272, 15;
	mul.lo.s16 	%rs274, %rs273, 46;
	cvt.u32.u16 	%r268, %rs274;
	mul.lo.s16 	%rs275, %rs21, 46;
	sub.s16 	%rs276, %rs5, %rs275;
	cvt.u32.u16 	%r23, %rs276;
	sub.s32 	%r269, %r2, %r267;
	add.s32 	%r270, %r269, %r23;
	add.s32 	%r271, %r270, %r268;
	shl.b32 	%r272, %r271, 2;
	add.s32 	%r274, %r62, %r272;
	st.shared.f32 	[%r274+11600], %f210;
	add.s16 	%rs277, %rs1, 693;
	mul.hi.u16 	%rs278, %rs277, -19945;
	shr.u16 	%rs279, %rs278, 9;
	cvt.u32.u16 	%r275, %rs279;
	or.b32  	%r276, %r4, %r275;
	setp.eq.s32 	%p53, %r276, 0;
	add.s32 	%r277, %r4, %r275;
	setp.gt.u32 	%p54, %r277, 14;
	or.pred  	%p55, %p53, %p54;
	mov.f32 	%f211, 0f00000000;
	@%p55 bra 	$L__BB1_44;
	mul.hi.u16 	%rs280, %rs7, -19945;
	shr.u16 	%rs281, %rs280, 5;
	cvt.u32.u16 	%r25, %rs281;
	and.b32  	%r278, %r25, 15;
	setp.eq.s32 	%p56, %r278, 1;
	@%p56 bra 	$L__BB1_44;
	neg.s32 	%r279, %r25;
	and.b32  	%r280, %r279, 15;
	setp.eq.s32 	%p57, %r280, 0;
	@%p57 bra 	$L__BB1_44;
	add.s16 	%rs282, %rs1, 2901;
	mul.hi.u16 	%rs283, %rs282, 15197;
	shr.u16 	%rs284, %rs283, 9;
	mul.wide.u16 	%r283, %rs284, -29472;
	add.s32 	%r284, %r25, -1;
	and.b32  	%r285, %r284, 15;
	and.b32  	%r286, %r3, 3;
	mul.lo.s32 	%r287, %r286, 46;
	mul.lo.s16 	%rs287, %rs281, 46;
	sub.s16 	%rs288, %rs7, %rs287;
	cvt.u32.u16 	%r288, %rs288;
	mad.lo.s32 	%r289, %r44, 72128, %r287;
	add.s32 	%r290, %r289, %r288;
	add.s32 	%r291, %r290, %r283;
	mad.lo.s32 	%r292, %r277, 2576, %r291;
	mad.lo.s32 	%r293, %r285, 184, %r292;
	add.s32 	%r294, %r293, -2760;
	mul.wide.u32 	%rd29, %r294, 4;
	add.s64 	%rd30, %rd1, %rd29;
	ld.global.nc.f32 	%f211, [%rd30];
$L__BB1_44:
	add.s16 	%rs289, %rs1, 2901;
	mul.hi.u16 	%rs290, %rs289, -19945;
	shr.u16 	%rs291, %rs290, 9;
	mul.lo.s16 	%rs292, %rs291, 736;
	sub.s16 	%rs293, %rs289, %rs292;
	cvt.u32.u16 	%r295, %rs293;
	mul.hi.u16 	%rs294, %rs7, -19945;
	shr.u16 	%rs22, %rs294, 5;
	add.s16 	%rs295, %rs22, -1;
	and.b16  	%rs296, %rs295, 15;
	mul.lo.s16 	%rs297, %rs296, 46;
	cvt.u32.u16 	%r296, %rs297;
	mul.lo.s16 	%rs298, %rs22, 46;
	sub.s16 	%rs299, %rs7, %rs298;
	cvt.u32.u16 	%r26, %rs299;
	sub.s32 	%r297, %r2, %r295;
	add.s32 	%r298, %r297, %r26;
	add.s32 	%r299, %r298, %r296;
	shl.b32 	%r300, %r299, 2;
	add.s32 	%r302, %r62, %r300;
	st.shared.f32 	[%r302+11604], %f211;
	add.s16 	%rs300, %rs1, 694;
	mul.hi.u16 	%rs301, %rs300, -19945;
	shr.u16 	%rs302, %rs301, 9;
	cvt.u32.u16 	%r303, %rs302;
	or.b32  	%r304, %r4, %r303;
	setp.eq.s32 	%p58, %r304, 0;
	add.s32 	%r305, %r4, %r303;
	setp.gt.u32 	%p59, %r305, 14;
	or.pred  	%p60, %p58, %p59;
	mov.f32 	%f212, 0f00000000;
	@%p60 bra 	$L__BB1_48;
	mul.hi.u16 	%rs303, %rs9, -19945;
	shr.u16 	%rs304, %rs303, 5;
	cvt.u32.u16 	%r28, %rs304;
	and.b32  	%r306, %r28, 15;
	setp.eq.s32 	%p61, %r306, 1;
	@%p61 bra 	$L__BB1_48;
	neg.s32 	%r307, %r28;
	and.b32  	%r308, %r307, 15;
	setp.eq.s32 	%p62, %r308, 0;
	@%p62 bra 	$L__BB1_48;
	add.s16 	%rs305, %rs1, 2902;
	mul.hi.u16 	%rs306, %rs305, 15197;
	shr.u16 	%rs307, %rs306, 9;
	mul.wide.u16 	%r311, %rs307, -29472;
	add.s32 	%r312, %r28, -1;
	and.b32  	%r313, %r312, 15;
	and.b32  	%r314, %r3, 3;
	mul.lo.s32 	%r315, %r314, 46;
	mul.lo.s16 	%rs310, %rs304, 46;
	sub.s16 	%rs311, %rs9, %rs310;
	cvt.u32.u16 	%r316, %rs311;
	mad.lo.s32 	%r317, %r44, 72128, %r315;
	add.s32 	%r318, %r317, %r316;
	add.s32 	%r319, %r318, %r311;
	mad.lo.s32 	%r320, %r305, 2576, %r319;
	mad.lo.s32 	%r321, %r313, 184, %r320;
	add.s32 	%r322, %r321, -2760;
	mul.wide.u32 	%rd31, %r322, 4;
	add.s64 	%rd32, %rd1, %rd31;
	ld.global.nc.f32 	%f212, [%rd32];
$L__BB1_48:
	add.s16 	%rs312, %rs1, 2902;
	mul.hi.u16 	%rs313, %rs312, -19945;
	shr.u16 	%rs314, %rs313, 9;
	mul.lo.s16 	%rs315, %rs314, 736;
	sub.s16 	%rs316, %rs312, %rs315;
	cvt.u32.u16 	%r323, %rs316;
	mul.hi.u16 	%rs317, %rs9, -19945;
	shr.u16 	%rs23, %rs317, 5;
	add.s16 	%rs318, %rs23, -1;
	and.b16  	%rs319, %rs318, 15;
	mul.lo.s16 	%rs320, %rs319, 46;
	cvt.u32.u16 	%r324, %rs320;
	mul.lo.s16 	%rs321, %rs23, 46;
	sub.s16 	%rs322, %rs9, %rs321;
	cvt.u32.u16 	%r29, %rs322;
	sub.s32 	%r325, %r2, %r323;
	add.s32 	%r326, %r325, %r29;
	add.s32 	%r327, %r326, %r324;
	shl.b32 	%r328, %r327, 2;
	add.s32 	%r330, %r62, %r328;
	st.shared.f32 	[%r330+11608], %f212;
	add.s16 	%rs323, %rs1, 695;
	mul.hi.u16 	%rs324, %rs323, -19945;
	shr.u16 	%rs325, %rs324, 9;
	cvt.u32.u16 	%r331, %rs325;
	or.b32  	%r332, %r4, %r331;
	setp.eq.s32 	%p63, %r332, 0;
	add.s32 	%r333, %r4, %r331;
	setp.gt.u32 	%p64, %r333, 14;
	or.pred  	%p65, %p63, %p64;
	mov.f32 	%f213, 0f00000000;
	@%p65 bra 	$L__BB1_52;
	mul.hi.u16 	%rs326, %rs11, -19945;
	shr.u16 	%rs327, %rs326, 5;
	cvt.u32.u16 	%r31, %rs327;
	and.b32  	%r334, %r31, 15;
	setp.eq.s32 	%p66, %r334, 1;
	@%p66 bra 	$L__BB1_52;
	neg.s32 	%r335, %r31;
	and.b32  	%r336, %r335, 15;
	setp.eq.s32 	%p67, %r336, 0;
	@%p67 bra 	$L__BB1_52;
	add.s16 	%rs328, %rs1, 2903;
	mul.hi.u16 	%rs329, %rs328, 15197;
	shr.u16 	%rs330, %rs329, 9;
	mul.wide.u16 	%r339, %rs330, -29472;
	add.s32 	%r340, %r31, -1;
	and.b32  	%r341, %r340, 15;
	and.b32  	%r342, %r3, 3;
	mul.lo.s32 	%r343, %r342, 46;
	mul.hi.u16 	%rs331, %rs11, -19945;
	shr.u16 	%rs332, %rs331, 5;
	mul.lo.s16 	%rs333, %rs332, 46;
	sub.s16 	%rs334, %rs11, %rs333;
	cvt.u32.u16 	%r344, %rs334;
	mad.lo.s32 	%r345, %r44, 72128, %r343;
	add.s32 	%r346, %r345, %r344;
	add.s32 	%r347, %r346, %r339;
	mad.lo.s32 	%r348, %r333, 2576, %r347;
	mad.lo.s32 	%r349, %r341, 184, %r348;
	add.s32 	%r350, %r349, -2760;
	mul.wide.u32 	%rd33, %r350, 4;
	add.s64 	%rd34, %rd1, %rd33;
	ld.global.nc.f32 	%f213, [%rd34];
$L__BB1_52:
	add.s16 	%rs335, %rs1, 2903;
	mul.hi.u16 	%rs336, %rs335, -19945;
	shr.u16 	%rs337, %rs336, 9;
	mul.lo.s16 	%rs338, %rs337, 736;
	sub.s16 	%rs339, %rs335, %rs338;
	cvt.u32.u16 	%r351, %rs339;
	mul.hi.u16 	%rs340, %rs11, -19945;
	shr.u16 	%rs24, %rs340, 5;
	add.s16 	%rs341, %rs24, -1;
	and.b16  	%rs342, %rs341, 15;
	mul.lo.s16 	%rs343, %rs342, 46;
	cvt.u32.u16 	%r352, %rs343;
	mul.lo.s16 	%rs344, %rs24, 46;
	sub.s16 	%rs345, %rs11, %rs344;
	cvt.u32.u16 	%r32, %rs345;
	sub.s32 	%r353, %r2, %r351;
	add.s32 	%r354, %r353, %r32;
	add.s32 	%r355, %r354, %r352;
	shl.b32 	%r356, %r355, 2;
	add.s32 	%r358, %r62, %r356;
	st.shared.f32 	[%r358+11612], %f213;
	setp.eq.s32 	%p68, %r1, 168;
	mov.f32 	%f214, 0f00000000;
	@%p68 bra 	$L__BB1_67;
	add.s16 	%rs346, %rs1, 696;
	mul.hi.u16 	%rs347, %rs346, -19945;
	shr.u16 	%rs348, %rs347, 9;
	cvt.u32.u16 	%r359, %rs348;
	or.b32  	%r360, %r4, %r359;
	setp.eq.s32 	%p69, %r360, 0;
	add.s32 	%r361, %r4, %r359;
	setp.gt.u32 	%p70, %r361, 14;
	or.pred  	%p71, %p69, %p70;
	@%p71 bra 	$L__BB1_57;
	mul.hi.u16 	%rs349, %rs13, -19945;
	shr.u16 	%rs350, %rs349, 5;
	cvt.u32.u16 	%r34, %rs350;
	and.b32  	%r362, %r34, 15;
	setp.eq.s32 	%p72, %r362, 1;
	@%p72 bra 	$L__BB1_57;
	neg.s32 	%r363, %r34;
	and.b32  	%r364, %r363, 15;
	setp.eq.s32 	%p73, %r364, 0;
	@%p73 bra 	$L__BB1_57;
	add.s16 	%rs351, %rs1, 2904;
	mul.hi.u16 	%rs352, %rs351, 15197;
	shr.u16 	%rs353, %rs352, 9;
	mul.wide.u16 	%r367, %rs353, -29472;
	add.s32 	%r368, %r34, -1;
	and.b32  	%r369, %r368, 15;
	and.b32  	%r370, %r3, 3;
	mul.lo.s32 	%r371, %r370, 46;
	mul.hi.u16 	%rs354, %rs13, -19945;
	shr.u16 	%rs355, %rs354, 5;
	mul.lo.s16 	%rs356, %rs355, 46;
	sub.s16 	%rs357, %rs13, %rs356;
	cvt.u32.u16 	%r372, %rs357;
	mad.lo.s32 	%r373, %r44, 72128, %r371;
	add.s32 	%r374, %r373, %r372;
	add.s32 	%r375, %r374, %r367;
	mad.lo.s32 	%r376, %r361, 2576, %r375;
	mad.lo.s32 	%r377, %r369, 184, %r376;
	add.s32 	%r378, %r377, -2760;
	mul.wide.u32 	%rd35, %r378, 4;
	add.s64 	%rd36, %rd1, %rd35;
	ld.global.nc.f32 	%f214, [%rd36];
$L__BB1_57:
	add.s16 	%rs358, %rs1, 2904;
	mul.hi.u16 	%rs359, %rs358, -19945;
	shr.u16 	%rs360, %rs359, 9;
	mul.lo.s16 	%rs361, %rs360, 736;
	sub.s16 	%rs362, %rs358, %rs361;
	cvt.u32.u16 	%r379, %rs362;
	mul.hi.u16 	%rs363, %rs13, -19945;
	shr.u16 	%rs25, %rs363, 5;
	add.s16 	%rs364, %rs25, -1;
	and.b16  	%rs365, %rs364, 15;
	mul.lo.s16 	%rs366, %rs365, 46;
	cvt.u32.u16 	%r380, %rs366;
	mul.lo.s16 	%rs367, %rs25, 46;
	sub.s16 	%rs368, %rs13, %rs367;
	cvt.u32.u16 	%r35, %rs368;
	sub.s32 	%r381, %r2, %r379;
	add.s32 	%r382, %r381, %r35;
	add.s32 	%r383, %r382, %r380;
	shl.b32 	%r384, %r383, 2;
	add.s32 	%r386, %r62, %r384;
	st.shared.f32 	[%r386+11616], %f214;
	add.s16 	%rs369, %rs1, 697;
	mul.hi.u16 	%rs370, %rs369, -19945;
	shr.u16 	%rs371, %rs370, 9;
	cvt.u32.u16 	%r387, %rs371;
	or.b32  	%r388, %r4, %r387;
	setp.eq.s32 	%p74, %r388, 0;
	add.s32 	%r389, %r4, %r387;
	setp.gt.u32 	%p75, %r389, 14;
	or.pred  	%p76, %p74, %p75;
	mov.f32 	%f215, 0f00000000;
	@%p76 bra 	$L__BB1_61;
	mul.hi.u16 	%rs372, %rs15, -19945;
	shr.u16 	%rs373, %rs372, 5;
	cvt.u32.u16 	%r37, %rs373;
	and.b32  	%r390, %r37, 15;
	setp.eq.s32 	%p77, %r390, 1;
	@%p77 bra 	$L__BB1_61;
	neg.s32 	%r391, %r37;
	and.b32  	%r392, %r391, 15;
	setp.eq.s32 	%p78, %r392, 0;
	@%p78 bra 	$L__BB1_61;
	mul.hi.u32 	%r393, %r3, -1840700269;
	shr.u32 	%r394, %r393, 5;
	add.s16 	%rs374, %rs1, 2905;
	mul.hi.u16 	%rs375, %rs374, 15197;
	shr.u16 	%rs376, %rs375, 9;
	mul.wide.u16 	%r395, %rs376, -29472;
	add.s32 	%r396, %r37, -1;
	and.b32  	%r397, %r396, 15;
	and.b32  	%r398, %r3, 3;
	mul.lo.s32 	%r399, %r398, 46;
	mul.hi.u16 	%rs377, %rs15, -19945;
	shr.u16 	%rs378, %rs377, 5;
	mul.lo.s16 	%rs379, %rs378, 46;
	sub.s16 	%rs380, %rs15, %rs379;
	cvt.u32.u16 	%r400, %rs380;
	mad.lo.s32 	%r401, %r394, 72128, %r399;
	add.s32 	%r402, %r401, %r400;
	add.s32 	%r403, %r402, %r395;
	mad.lo.s32 	%r404, %r389, 2576, %r403;
	mad.lo.s32 	%r405, %r397, 184, %r404;
	add.s32 	%r406, %r405, -2760;
	mul.wide.u32 	%rd37, %r406, 4;
	add.s64 	%rd38, %rd1, %rd37;
	ld.global.nc.f32 	%f215, [%rd38];
$L__BB1_61:
	add.s16 	%rs381, %rs1, 2905;
	mul.hi.u16 	%rs382, %rs381, -19945;
	shr.u16 	%rs383, %rs382, 9;
	mul.lo.s16 	%rs384, %rs383, 736;
	sub.s16 	%rs385, %rs381, %rs384;
	cvt.u32.u16 	%r407, %rs385;
	mul.hi.u16 	%rs386, %rs15, -19945;
	shr.u16 	%rs26, %rs386, 5;
	add.s16 	%rs387, %rs26, -1;
	and.b16  	%rs388, %rs387, 15;
	mul.lo.s16 	%rs389, %rs388, 46;
	cvt.u32.u16 	%r408, %rs389;
	mul.lo.s16 	%rs390, %rs26, 46;
	sub.s16 	%rs391, %rs15, %rs390;
	cvt.u32.u16 	%r38, %rs391;
	sub.s32 	%r409, %r2, %r407;
	add.s32 	%r410, %r409, %r38;
	add.s32 	%r411, %r410, %r408;
	shl.b32 	%r412, %r411, 2;
	add.s32 	%r414, %r62, %r412;
	st.shared.f32 	[%r414+11620], %f215;
	add.s16 	%rs392, %rs1, 698;
	mul.hi.u16 	%rs393, %rs392, -19945;
	shr.u16 	%rs394, %rs393, 9;
	cvt.u32.u16 	%r415, %rs394;
	or.b32  	%r416, %r4, %r415;
	setp.eq.s32 	%p79, %r416, 0;
	add.s32 	%r417, %r4, %r415;
	setp.gt.u32 	%p80, %r417, 14;
	or.pred  	%p81, %p79, %p80;
	mov.f32 	%f216, 0f00000000;
	@%p81 bra 	$L__BB1_65;
	mul.hi.u16 	%rs395, %rs17, -19945;
	shr.u16 	%rs396, %rs395, 5;
	cvt.u32.u16 	%r40, %rs396;
	and.b32  	%r418, %r40, 15;
	setp.eq.s32 	%p82, %r418, 1;
	@%p82 bra 	$L__BB1_65;
	neg.s32 	%r419, %r40;
	and.b32  	%r420, %r419, 15;
	setp.eq.s32 	%p83, %r420, 0;
	@%p83 bra 	$L__BB1_65;
	mul.hi.u32 	%r421, %r3, -1840700269;
	shr.u32 	%r422, %r421, 5;
	add.s16 	%rs397, %rs1, 2906;
	mul.hi.u16 	%rs398, %rs397, 15197;
	shr.u16 	%rs399, %rs398, 9;
	mul.wide.u16 	%r423, %rs399, -29472;
	add.s32 	%r424, %r40, -1;
	and.b32  	%r425, %r424, 15;
	and.b32  	%r426, %r3, 3;
	mul.lo.s32 	%r427, %r426, 46;
	mul.hi.u16 	%rs400, %rs17, -19945;
	shr.u16 	%rs401, %rs400, 5;
	mul.lo.s16 	%rs402, %rs401, 46;
	sub.s16 	%rs403, %rs17, %rs402;
	cvt.u32.u16 	%r428, %rs403;
	mad.lo.s32 	%r429, %r422, 72128, %r427;
	add.s32 	%r430, %r429, %r428;
	add.s32 	%r431, %r430, %r423;
	mad.lo.s32 	%r432, %r417, 2576, %r431;
	mad.lo.s32 	%r433, %r425, 184, %r432;
	add.s32 	%r434, %r433, -2760;
	mul.wide.u32 	%rd39, %r434, 4;
	add.s64 	%rd40, %rd1, %rd39;
	ld.global.nc.f32 	%f216, [%rd40];
$L__BB1_65:
	add.s16 	%rs404, %rs1, 2906;
	mul.hi.u16 	%rs405, %rs404, -19945;
	shr.u16 	%rs406, %rs405, 9;
	mul.lo.s16 	%rs407, %rs406, 736;
	sub.s16 	%rs408, %rs404, %rs407;
	cvt.u32.u16 	%r435, %rs408;
	mul.hi.u16 	%rs409, %rs17, -19945;
	shr.u16 	%rs27, %rs409, 5;
	add.s16 	%rs410, %rs27, -1;
	and.b16  	%rs411, %rs410, 15;
	mul.lo.s16 	%rs412, %rs411, 46;
	cvt.u32.u16 	%r436, %rs412;
	mul.lo.s16 	%rs413, %rs27, 46;
	sub.s16 	%rs414, %rs17, %rs413;
	cvt.u32.u16 	%r41, %rs414;
	sub.s32 	%r437, %r2, %r435;
	add.s32 	%r438, %r437, %r41;
	add.s32 	%r439, %r438, %r436;
	shl.b32 	%r440, %r439, 2;
	mov.u32 	%r441, _ZZ17my_kernel_kernel0E18PaddedInput_shared;
	add.s32 	%r442, %r441, %r440;
	st.shared.f32 	[%r442+11624], %f216;
	setp.gt.u32 	%p84, %r1, 45;
	@%p84 bra 	$L__BB1_67;
	ld.param.u64 	%rd63, [my_kernel_kernel0_param_1];
	cvta.to.global.u64 	%rd41, %rd63;
	mul.lo.s16 	%rs415, %rs19, 184;
	cvt.u32.u16 	%r443, %rs415;
	and.b32  	%r444, %r3, 3;
	mul.lo.s32 	%r445, %r444, 46;
	add.s32 	%r446, %r445, %r17;
	add.s32 	%r447, %r446, %r443;
	mul.wide.u32 	%rd42, %r447, 4;
	add.s64 	%rd43, %rd41, %rd42;
	ld.global.nc.f32 	%f82, [%rd43];
	mov.u32 	%r448, _ZZ17my_kernel_kernel0E18placeholder_shared;
	mad.lo.s32 	%r449, %r1, 36, %r448;
	st.shared.f32 	[%r449], %f82;
	mul.lo.s16 	%rs416, %rs20, 184;
	cvt.u32.u16 	%r450, %rs416;
	add.s32 	%r451, %r445, %r20;
	add.s32 	%r452, %r451, %r450;
	mul.wide.u32 	%rd44, %r452, 4;
	add.s64 	%rd45, %rd41, %rd44;
	ld.global.nc.f32 	%f83, [%rd45];
	st.shared.f32 	[%r449+4], %f83;
	mul.lo.s16 	%rs417, %rs21, 184;
	cvt.u32.u16 	%r453, %rs417;
	add.s32 	%r454, %r445, %r23;
	add.s32 	%r455, %r454, %r453;
	mul.wide.u32 	%rd46, %r455, 4;
	add.s64 	%rd47, %rd41, %rd46;
	ld.global.nc.f32 	%f84, [%rd47];
	st.shared.f32 	[%r449+8], %f84;
	mul.lo.s16 	%rs418, %rs22, 184;
	cvt.u32.u16 	%r456, %rs418;
	add.s32 	%r457, %r445, %r26;
	add.s32 	%r458, %r457, %r456;
	mul.wide.u32 	%rd48, %r458, 4;
	add.s64 	%rd49, %rd41, %rd48;
	ld.global.nc.f32 	%f85, [%rd49];
	st.shared.f32 	[%r449+12], %f85;
	mul.lo.s16 	%rs419, %rs23, 184;
	cvt.u32.u16 	%r459, %rs419;
	add.s32 	%r460, %r445, %r29;
	add.s32 	%r461, %r460, %r459;
	mul.wide.u32 	%rd50, %r461, 4;
	add.s64 	%rd51, %rd41, %rd50;
	ld.global.nc.f32 	%f86, [%rd51];
	st.shared.f32 	[%r449+16], %f86;
	mul.lo.s16 	%rs420, %rs24, 184;
	cvt.u32.u16 	%r462, %rs420;
	add.s32 	%r463, %r445, %r32;
	add.s32 	%r464, %r463, %r462;
	mul.wide.u32 	%rd52, %r464, 4;
	add.s64 	%rd53, %rd41, %rd52;
	ld.global.nc.f32 	%f87, [%rd53];
	st.shared.f32 	[%r449+20], %f87;
	mul.lo.s16 	%rs421, %rs25, 184;
	cvt.u32.u16 	%r465, %rs421;
	add.s32 	%r466, %r445, %r35;
	add.s32 	%r467, %r466, %r465;
	mul.wide.u32 	%rd54, %r467, 4;
	add.s64 	%rd55, %rd41, %rd54;
	ld.global.nc.f32 	%f88, [%rd55];
	st.shared.f32 	[%r449+24], %f88;
	mul.lo.s16 	%rs422, %rs26, 184;
	cvt.u32.u16 	%r468, %rs422;
	add.s32 	%r469, %r445, %r38;
	add.s32 	%r470, %r469, %r468;
	mul.wide.u32 	%rd56, %r470, 4;
	add.s64 	%rd57, %rd41, %rd56;
	ld.global.nc.f32 	%f89, [%rd57];
	st.shared.f32 	[%r449+28], %f89;
	mul.lo.s16 	%rs423, %rs27, 184;
	cvt.u32.u16 	%r471, %rs423;
	add.s32 	%r472, %r445, %r41;
	add.s32 	%r473, %r472, %r471;
	mul.wide.u32 	%rd58, %r473, 4;
	add.s64 	%rd59, %rd41, %rd58;
	ld.global.nc.f32 	%f90, [%rd59];
	st.shared.f32 	[%r449+32], %f90;
$L__BB1_67:
	ld.param.u64 	%rd64, [my_kernel_kernel0_param_2];
	bar.sync 	0;
	mad.lo.s32 	%r474, %r1, -28, %r6;
	ld.shared.f32 	%f91, [%r474];
	cvt.u16.u32 	%rs424, %r1;
	mul.hi.u16 	%rs425, %rs424, 2850;
	mul.lo.s16 	%rs426, %rs425, 23;
	sub.s16 	%rs427, %rs424, %rs426;
	mul.wide.u16 	%r475, %rs427, 8;
	mov.u32 	%r476, _ZZ17my_kernel_kernel0E18placeholder_shared;
	add.s32 	%r477, %r476, %r475;
	ld.shared.f32 	%f92, [%r477];
	fma.rn.f32 	%f93, %f91, %f92, 0f00000000;
	ld.shared.f32 	%f94, [%r474+8832];
	fma.rn.f32 	%f95, %f94, %f92, 0f00000000;
	ld.shared.f32 	%f96, [%r474+4];
	mul.wide.u16 	%r478, %rs427, 2;
	ld.shared.f32 	%f97, [%r477+4];
	fma.rn.f32 	%f98, %f96, %f97, 0f00000000;
	ld.shared.f32 	%f99, [%r474+8836];
	fma.rn.f32 	%f100, %f99, %f97, 0f00000000;
	ld.shared.f32 	%f101, [%r474+184];
	ld.shared.f32 	%f102, [%r477+184];
	fma.rn.f32 	%f103, %f101, %f102, %f93;
	ld.shared.f32 	%f104, [%r474+9016];
	fma.rn.f32 	%f105, %f104, %f102, %f95;
	ld.shared.f32 	%f106, [%r474+188];
	ld.shared.f32 	%f107, [%r477+188];
	fma.rn.f32 	%f108, %f106, %f107, %f98;
	ld.shared.f32 	%f109, [%r474+9020];
	fma.rn.f32 	%f110, %f109, %f107, %f100;
	ld.shared.f32 	%f111, [%r474+368];
	ld.shared.f32 	%f112, [%r477+368];
	fma.rn.f32 	%f113, %f111, %f112, %f103;
	ld.shared.f32 	%f114, [%r474+9200];
	fma.rn.f32 	%f115, %f114, %f112, %f105;
	ld.shared.f32 	%f116, [%r474+372];
	ld.shared.f32 	%f117, [%r477+372];
	fma.rn.f32 	%f118, %f116, %f117, %f108;
	ld.shared.f32 	%f119, [%r474+9204];
	fma.rn.f32 	%f120, %f119, %f117, %f110;
	ld.shared.f32 	%f121, [%r474+2944];
	ld.shared.f32 	%f122, [%r477+552];
	fma.rn.f32 	%f123, %f121, %f122, %f113;
	ld.shared.f32 	%f124, [%r474+11776];
	fma.rn.f32 	%f125, %f124, %f122, %f115;
	ld.shared.f32 	%f126, [%r474+2948];
	ld.shared.f32 	%f127, [%r477+556];
	fma.rn.f32 	%f128, %f126, %f127, %f118;
	ld.shared.f32 	%f129, [%r474+11780];
	fma.rn.f32 	%f130, %f129, %f127, %f120;
	ld.shared.f32 	%f131, [%r474+3128];
	ld.shared.f32 	%f132, [%r477+736];
	fma.rn.f32 	%f133, %f131, %f132, %f123;
	ld.shared.f32 	%f134, [%r474+11960];
	fma.rn.f32 	%f135, %f134, %f132, %f125;
	ld.shared.f32 	%f136, [%r474+3132];
	ld.shared.f32 	%f137, [%r477+740];
	fma.rn.f32 	%f138, %f136, %f137, %f128;
	ld.shared.f32 	%f139, [%r474+11964];
	fma.rn.f32 	%f140, %f139, %f137, %f130;
	ld.shared.f32 	%f141, [%r474+3312];
	ld.shared.f32 	%f142, [%r477+920];
	fma.rn.f32 	%f143, %f141, %f142, %f133;
	ld.shared.f32 	%f144, [%r474+12144];
	fma.rn.f32 	%f145, %f144, %f142, %f135;
	ld.shared.f32 	%f146, [%r474+3316];
	ld.shared.f32 	%f147, [%r477+924];
	fma.rn.f32 	%f148, %f146, %f147, %f138;
	ld.shared.f32 	%f149, [%r474+12148];
	fma.rn.f32 	%f150, %f149, %f147, %f140;
	ld.shared.f32 	%f151, [%r474+5888];
	ld.shared.f32 	%f152, [%r477+1104];
	fma.rn.f32 	%f153, %f151, %f152, %f143;
	ld.shared.f32 	%f154, [%r474+14720];
	fma.rn.f32 	%f155, %f154, %f152, %f145;
	ld.shared.f32 	%f156, [%r474+5892];
	ld.shared.f32 	%f157, [%r477+1108];
	fma.rn.f32 	%f158, %f156, %f157, %f148;
	ld.shared.f32 	%f159, [%r474+14724];
	fma.rn.f32 	%f160, %f159, %f157, %f150;
	ld.shared.f32 	%f161, [%r474+6072];
	ld.shared.f32 	%f162, [%r477+1288];
	fma.rn.f32 	%f163, %f161, %f162, %f153;
	ld.shared.f32 	%f164, [%r474+14904];
	fma.rn.f32 	%f165, %f164, %f162, %f155;
	ld.shared.f32 	%f166, [%r474+6076];
	ld.shared.f32 	%f167, [%r477+1292];
	fma.rn.f32 	%f168, %f166, %f167, %f158;
	ld.shared.f32 	%f169, [%r474+14908];
	fma.rn.f32 	%f170, %f169, %f167, %f160;
	ld.shared.f32 	%f171, [%r474+6256];
	ld.shared.f32 	%f172, [%r477+1472];
	fma.rn.f32 	%f173, %f171, %f172, %f163;
	ld.shared.f32 	%f174, [%r474+15088];
	fma.rn.f32 	%f175, %f174, %f172, %f165;
	ld.shared.f32 	%f176, [%r474+6260];
	ld.shared.f32 	%f177, [%r477+1476];
	fma.rn.f32 	%f178, %f176, %f177, %f168;
	ld.shared.f32 	%f179, [%r474+15092];
	fma.rn.f32 	%f180, %f179, %f177, %f170;
	mul.hi.u32 	%r479, %r3, -1840700269;
	shr.u32 	%r480, %r479, 5;
	mul.lo.s16 	%rs428, %rs425, 184;
	cvt.u32.u16 	%r481, %rs428;
	and.b32  	%r482, %r3, 3;
	mad.lo.s32 	%r483, %r480, 72128, %r481;
	mad.lo.s32 	%r484, %r482, 46, %r483;
	mad.lo.s32 	%r485, %r4, 2576, %r484;
	add.s32 	%r486, %r485, %r478;
	cvta.to.global.u64 	%rd60, %rd64;
	mul.wide.u32 	%rd61, %r486, 4;
	add.s64 	%rd62, %rd60, %rd61;
	st.global.f32 	[%rd62], %f173;
	st.global.f32 	[%rd62+144256], %f175;
	st.global.f32 	[%rd62+4], %f178;
	st.global.f32 	[%rd62+144260], %f180;
	ret;

}


// ===== COMPILED SASS (sm_100) =====

	.target	sm_100

	.elftype	@"ET_EXEC"


//--------------------- .note.nv.tkinfo           --------------------------
	.section	.note.nv.tkinfo,"",@"SHT_NOTE"
	.sectionflags	@"SHF_NOTE_NV_TKINFO"
	.tkinfo
        /*0018*/ 	.word	0x00000002
        /*0030*/ 	.string	""
        /*0030*/ 	.string	"ptxas"
        /*0030*/ 	.string	"Cuda compilation tools, release 13.0, V13.0.88"
        /*0030*/ 	.string	"Build cuda_13.0.r13.0/compiler.36424714_0"
        /*0030*/ 	.string	"-arch sm_100 -m 64 "



//--------------------- .note.nv.cuinfo           --------------------------
	.section	.note.nv.cuinfo,"",@"SHT_NOTE"
	.sectionflags	@"SHF_NOTE_NV_CUINFO"
        /*0018*/ 	.short	0x0002
        /*001a*/ 	.short	0x0064
        /*001c*/ 	.short	0x0082
	.zero		2


//--------------------- .nv.info                  --------------------------
	.section	.nv.info,"",@"SHT_CUDA_INFO"
	.align	4


	//----- nvinfo : EIATTR_REGCOUNT
	.align		4
        /*0000*/ 	.byte	0x04, 0x2f
        /*0002*/ 	.short	(.L_1 - .L_0)
	.align		4
.L_0:
        /*0004*/ 	.word	index@(my_kernel_kernel1)
        /*0008*/ 	.word	0x0000000e


	//----- nvinfo : EIATTR_FRAME_SIZE
	.align		4
.L_1:
        /*000c*/ 	.byte	0x04, 0x11
        /*000e*/ 	.short	(.L_3 - .L_2)
	.align		4
.L_2:
        /*0010*/ 	.word	index@(my_kernel_kernel1)
        /*0014*/ 	.word	0x00000000


	//----- nvinfo : EIATTR_REGCOUNT
	.align		4
.L_3:
        /*0018*/ 	.byte	0x04, 0x2f
        /*001a*/ 	.short	(.L_5 - .L_4)
	.align		4
.L_4:
        /*001c*/ 	.word	index@(my_kernel_kernel0)
        /*0020*/ 	.word	0x00000020


	//----- nvinfo : EIATTR_FRAME_SIZE
	.align		4
.L_5:
        /*0024*/ 	.byte	0x04, 0x11
        /*0026*/ 	.short	(.L_7 - .L_6)
	.align		4
.L_6:
        /*0028*/ 	.word	index@(my_kernel_kernel0)
        /*002c*/ 	.word	0x00000000


	//----- nvinfo : EIATTR_MIN_STACK_SIZE
	.align		4
.L_7:
        /*0030*/ 	.byte	0x04, 0x12
        /*0032*/ 	.short	(.L_9 - .L_8)
	.align		4
.L_8:
        /*0034*/ 	.word	index@(my_kernel_kernel0)
        /*0038*/ 	.word	0x00000000


	//----- nvinfo : EIATTR_MIN_STACK_SIZE
	.align		4
.L_9:
        /*003c*/ 	.byte	0x04, 0x12
        /*003e*/ 	.short	(.L_11 - .L_10)
	.align		4
.L_10:
        /*0040*/ 	.word	index@(my_kernel_kernel1)
        /*0044*/ 	.word	0x00000000
.L_11:


//--------------------- .nv.compat                --------------------------
	.section	.nv.compat,"",@"SHT_CUDA_COMPAT_INFO"
	.align	4
        /*0000*/ 	.byte	0x02, 0x09, 0x00, 0x00, 0x02, 0x02, 0x01, 0x00, 0x02, 0x05, 0x05, 0x00, 0x03, 0x07, 0x01, 0x01
        /*0010*/ 	.byte	0x02, 0x03, 0x00, 0x00, 0x02, 0x06, 0x01, 0x00, 0x04, 0x0b, 0x08, 0x00, 0x09, 0x00, 0x00, 0x00
        /*0020*/ 	.byte	0x00, 0x00, 0x00, 0x00


//--------------------- .nv.info.my_kernel_kernel0 --------------------------
	.section	.nv.info.my_kernel_kernel0,"",@"SHT_CUDA_INFO"
	.sectionflags	@""
	.align	4


	//----- nvinfo : EIATTR_CUDA_API_VERSION
	.align		4
        /*0000*/ 	.byte	0x04, 0x37
        /*0002*/ 	.short	(.L_13 - .L_12)
.L_12:
        /*0004*/ 	.word	0x00000082


	//----- nvinfo : EIATTR_KPARAM_INFO
	.align		4
.L_13:
        /*0008*/ 	.byte	0x04, 0x17
        /*000a*/ 	.short	(.L_15 - .L_14)
.L_14:
        /*000c*/ 	.word	0x00000000
        /*0010*/ 	.short	0x0002
        /*0012*/ 	.short	0x0010
        /*0014*/ 	.byte	0x00, 0xf5, 0x21, 0x00


	//----- nvinfo : EIATTR_KPARAM_INFO
	.align		4
.L_15:
        /*0018*/ 	.byte	0x04, 0x17
        /*001a*/ 	.short	(.L_17 - .L_16)
.L_16:
        /*001c*/ 	.word	0x00000000
        /*0020*/ 	.short	0x0001
        /*0022*/ 	.short	0x0008
        /*0024*/ 	.byte	0x00, 0xf5, 0x21, 0x00


	//----- nvinfo : EIATTR_KPARAM_INFO
	.align		4
.L_17:
        /*0028*/ 	.byte	0x04, 0x17
        /*002a*/ 	.short	(.L_19 - .L_18)
.L_18:
        /*002c*/ 	.word	0x00000000
        /*0030*/ 	.short	0x0000
        /*0032*/ 	.short	0x0000
        /*0034*/ 	.byte	0x00, 0xf5, 0x21, 0x00


	//----- nvinfo : EIATTR_SPARSE_MMA_MASK
	.align		4
.L_19:
        /*0038*/ 	.byte	0x03, 0x50
        /*003a*/ 	.short	0x0000


	//----- nvinfo : EIATTR_MAXREG_COUNT
	.align		4
        /*003c*/ 	.byte	0x03, 0x1b
        /*003e*/ 	.short	0x00ff


	//----- nvinfo : EIATTR_NUM_BARRIERS
	.align		4
        /*0040*/ 	.byte	0x02, 0x4c
        /*0042*/ 	.byte	0x01
	.zero		1


	//----- nvinfo : EIATTR_MERCURY_ISA_VERSION
	.align		4
        /*0044*/ 	.byte	0x03, 0x5f
        /*0046*/ 	.short	0x0101


	//----- nvinfo : EIATTR_VRC_CTA_INIT_COUNT
	.align		4
        /*0048*/ 	.byte	0x02, 0x4a
	.zero		1
	.zero		1


	//----- nvinfo : EIATTR_EXIT_INSTR_OFFSETS
	.align		4
        /*004c*/ 	.byte	0x04, 0x1c
        /*004e*/ 	.short	(.L_21 - .L_20)


	//   ....[0]....
.L_20:
        /*0050*/ 	.word	0x00005490


	//----- nvinfo : EIATTR_CRS_STACK_SIZE
	.align		4
.L_21:
        /*0054*/ 	.byte	0x04, 0x1e
        /*0056*/ 	.short	(.L_23 - .L_22)
.L_22:
        /*0058*/ 	.word	0x00000000


	//----- nvinfo : EIATTR_CBANK_PARAM_SIZE
	.align		4
.L_23:
        /*005c*/ 	.byte	0x03, 0x19
        /*005e*/ 	.short	0x0018


	//----- nvinfo : EIATTR_PARAM_CBANK
	.align		4
        /*0060*/ 	.byte	0x04, 0x0a
        /*0062*/ 	.short	(.L_25 - .L_24)
	.align		4
.L_24:
        /*0064*/ 	.word	index@(.nv.constant0.my_kernel_kernel0)
        /*0068*/ 	.short	0x0380
        /*006a*/ 	.short	0x0018


	//----- nvinfo : EIATTR_SW_WAR
	.align		4
.L_25:
        /*006c*/ 	.byte	0x04, 0x36
        /*006e*/ 	.short	(.L_27 - .L_26)
.L_26:
        /*0070*/ 	.word	0x00000008
.L_27:


//--------------------- .nv.info.my_kernel_kernel1 --------------------------
	.section	.nv.info.my_kernel_kernel1,"",@"SHT_CUDA_INFO"
	.sectionflags	@""
	.align	4


	//----- nvinfo : EIATTR_CUDA_API_VERSION
	.align		4
        /*0000*/ 	.byte	0x04, 0x37
        /*0002*/ 	.short	(.L_29 - .L_28)
.L_28:
        /*0004*/ 	.word	0x00000082


	//----- nvinfo : EIATTR_KPARAM_INFO
	.align		4
.L_29:
        /*0008*/ 	.byte	0x04, 0x17
        /*000a*/ 	.short	(.L_31 - .L_30)
.L_30:
        /*000c*/ 	.word	0x00000000
        /*0010*/ 	.short	0x0002
        /*0012*/ 	.short	0x0010
        /*0014*/ 	.byte	0x00, 0xf5, 0x21, 0x00


	//----- nvinfo : EIATTR_KPARAM_INFO
	.align		4
.L_31:
        /*0018*/ 	.byte	0x04, 0x17
        /*001a*/ 	.short	(.L_33 - .L_32)
.L_32:
        /*001c*/ 	.word	0x00000000
        /*0020*/ 	.short	0x0001
        /*0022*/ 	.short	0x0008
        /*0024*/ 	.byte	0x00, 0xf5, 0x21, 0x00


	//----- nvinfo : EIATTR_KPARAM_INFO
	.align		4
.L_33:
        /*0028*/ 	.byte	0x04, 0x17
        /*002a*/ 	.short	(.L_35 - .L_34)
.L_34:
        /*002c*/ 	.word	0x00000000
        /*0030*/ 	.short	0x0000
        /*0032*/ 	.short	0x0000
        /*0034*/ 	.byte	0x00, 0xf5, 0x21, 0x00


	//----- nvinfo : EIATTR_SPARSE_MMA_MASK
	.align		4
.L_35:
        /*0038*/ 	.byte	0x03, 0x50
        /*003a*/ 	.short	0x0000


	//----- nvinfo : EIATTR_MAXREG_COUNT
	.align		4
        /*003c*/ 	.byte	0x03, 0x1b
        /*003e*/ 	.short	0x00ff


	//----- nvinfo : EIATTR_MERCURY_ISA_VERSION
	.align		4
        /*0040*/ 	.byte	0x03, 0x5f
        /*0042*/ 	.short	0x0101


	//----- nvinfo : EIATTR_VRC_CTA_INIT_COUNT
	.align		4
        /*0044*/ 	.byte	0x02, 0x4a
	.zero		1
	.zero		1


	//----- nvinfo : EIATTR_EXIT_INSTR_OFFSETS
	.align		4
        /*0048*/ 	.byte	0x04, 0x1c
        /*004a*/ 	.short	(.L_37 - .L_36)


	//   ....[0]....
.L_36:
        /*004c*/ 	.word	0x00000170


	//----- nvinfo : EIATTR_CBANK_PARAM_SIZE
	.align		4
.L_37:
        /*0050*/ 	.byte	0x03, 0x19
        /*0052*/ 	.short	0x0018


	//----- nvinfo : EIATTR_PARAM_CBANK
	.align		4
        /*0054*/ 	.byte	0x04, 0x0a
        /*0056*/ 	.short	(.L_39 - .L_38)
	.align		4
.L_38:
        /*0058*/ 	.word	index@(.nv.constant0.my_kernel_kernel1)
        /*005c*/ 	.short	0x0380
        /*005e*/ 	.short	0x0018


	//----- nvinfo : EIATTR_SW_WAR
	.align		4
.L_39:
        /*0060*/ 	.byte	0x04, 0x36
        /*0062*/ 	.short	(.L_41 - .L_40)
.L_40:
        /*0064*/ 	.word	0x00000008
.L_41:


//--------------------- .nv.callgraph             --------------------------
	.section	.nv.callgraph,"",@"SHT_CUDA_CALLGRAPH"
	.align	4
	.sectionentsize	8
	.align		4
        /*0000*/ 	.word	0x00000000
	.align		4
        /*0004*/ 	.word	0xffffffff
	.align		4
        /*0008*/ 	.word	0x00000000
	.align		4
        /*000c*/ 	.word	0xfffffffe
	.align		4
        /*0010*/ 	.word	0x00000000
	.align		4
        /*0014*/ 	.word	0xfffffffd
	.align		4
        /*0018*/ 	.word	0x00000000
	.align		4
        /*001c*/ 	.word	0xfffffffc


//--------------------- .text.my_kernel_kernel0   --------------------------
	.section	.text.my_kernel_kernel0,"ax",@progbits
	.align	128
        .global         my_kernel_kernel0
        .type           my_kernel_kernel0,@function
        .size           my_kernel_kernel0,(.L_x_40 - my_kernel_kernel0)
        .other          my_kernel_kernel0,@"STO_CUDA_ENTRY STV_DEFAULT"
my_kernel_kernel0:
.text.my_kernel_kernel0:
[----:B------:R-:W-:Y:S01]  /*0000*/  LDC R1, c[0x0][0x37c] ;  /* 0x0000df00ff017b82 */ /* 0x000fe20000000800 */
[----:B------:R-:W0:Y:S07]  /*0010*/  S2R R0, SR_TID.X ;  /* 0x0000000000007919 */ /* 0x000e2e0000002100 */
[----:B------:R-:W1:Y:S01]  /*0020*/  S2UR UR11, SR_CTAID.X ;  /* 0x00000000000b79c3 */ /* 0x000e620000002500 */
[----:B------:R-:W2:Y:S01]  /*0030*/  LDCU.64 UR8, c[0x0][0x358] ;  /* 0x00006b00ff0877ac */ /* 0x000ea20008000a00 */
[----:B------:R-:W-:Y:S01]  /*0040*/  BSSY.RECONVERGENT B0, `(.L_x_0) ;  /* 0x0000071000007945 */ /* 0x000fe20003800200 */
[----:B-1----:R-:W-:-:S05]  /*0050*/  MOV R9, UR11 ;  /* 0x0000000b00097c02 */ /* 0x002fca0008000f00 */
[----:B------:R-:W-:-:S04]  /*0060*/  IMAD.HI.U32 R9, R9, -0x6db6db6d, RZ ;  /* 0x9249249309097827 */ /* 0x000fc800078e00ff */
[----:B0-----:R-:W-:Y:S01]  /*0070*/  IMAD R2, R0, 0x9, RZ ;  /* 0x0000000900027824 */ /* 0x001fe200078e02ff */
[----:B------:R-:W-:-:S03]  /*0080*/  SHF.R.U32.HI R15, RZ, 0x5, R9 ;  /* 0x00000005ff0f7819 */ /* 0x000fc60000011609 */
[C---:B------:R-:W-:Y:S01]  /*0090*/  VIADD R3, R2.reuse, 0x1 ;  /* 0x0000000102037836 */ /* 0x040fe20000000000 */
[C---:B------:R-:W-:Y:S01]  /*00a0*/  LOP3.LUT R12, R2.reuse, 0xffff, RZ, 0xc0, !PT ;  /* 0x0000ffff020c7812 */ /* 0x040fe200078ec0ff */
[C---:B------:R-:W-:Y:S01]  /*00b0*/  VIADD R4, R2.reuse, 0x2 ;  /* 0x0000000202047836 */ /* 0x040fe20000000000 */
[----:B------:R-:W-:Y:S01]  /*00c0*/  R2UR UR6, R15 ;  /* 0x000000000f0672ca */ /* 0x000fe200000e0000 */
[----:B------:R-:W-:Y:S01]  /*00d0*/  VIADD R5, R2, 0x3 ;  /* 0x0000000302057836 */ /* 0x000fe20000000000 */
[----:B------:R-:W-:Y:S01]  /*00e0*/  LOP3.LUT R6, R3, 0xffff, RZ, 0xc0, !PT ;  /* 0x0000ffff03067812 */ /* 0x000fe200078ec0ff */
[----:B------:R-:W-:Y:S01]  /*00f0*/  IMAD R14, R12, 0x3b5d, RZ ;  /* 0x00003b5d0c0e7824 */ /* 0x000fe200078e02ff */
[----:B------:R-:W-:Y:S02]  /*0100*/  LOP3.LUT R7, R4, 0xffff, RZ, 0xc0, !PT ;  /* 0x0000ffff04077812 */ /* 0x000fe400078ec0ff */
[----:B------:R-:W-:Y:S01]  /*0110*/  LOP3.LUT R8, R5, 0xffff, RZ, 0xc0, !PT ;  /* 0x0000ffff05087812 */ /* 0x000fe200078ec0ff */
[----:B------:R-:W-:Y:S01]  /*0120*/  IMAD R21, R6, 0x3b5d, RZ ;  /* 0x00003b5d06157824 */ /* 0x000fe200078e02ff */
[----:B------:R-:W-:Y:S01]  /*0130*/  SHF.R.U32.HI R14, RZ, 0x19, R14 ;  /* 0x00000019ff0e7819 */ /* 0x000fe2000001160e */
[----:B------:R-:W-:-:S02]  /*0140*/  IMAD R16, R7, 0x3b5d, RZ ;  /* 0x00003b5d07107824 */ /* 0x000fc400078e02ff */
[----:B------:R-:W-:Y:S01]  /*0150*/  IMAD R17, R8, 0x3b5d, RZ ;  /* 0x00003b5d08117824 */ /* 0x000fe200078e02ff */
[----:B------:R-:W-:Y:S01]  /*0160*/  SHF.R.U32.HI R21, RZ, 0x19, R21 ;  /* 0x00000019ff157819 */ /* 0x000fe20000011615 */
[----:B------:R-:W-:Y:S01]  /*0170*/  UIMAD UR4, UR6, -0x38, UR11 ;  /* 0xffffffc8060478a4 */ /* 0x000fe2000f8e020b */
[----:B------:R-:W-:Y:S02]  /*0180*/  SHF.R.U32.HI R16, RZ, 0x19, R16 ;  /* 0x00000019ff107819 */ /* 0x000fe40000011610 */
[----:B------:R-:W-:Y:S01]  /*0190*/  PRMT R10, R14, 0x9910, RZ ;  /* 0x000099100e0a7816 */ /* 0x000fe200000000ff */
[----:B------:R-:W-:Y:S01]  /*01a0*/  USHF.R.U32.HI UR4, URZ, 0x2, UR4 ;  /* 0x00000002ff047899 */ /* 0x000fe20008011604 */
[----:B------:R-:W-:Y:S02]  /*01b0*/  SHF.R.U32.HI R17, RZ, 0x19, R17 ;  /* 0x00000019ff117819 */ /* 0x000fe40000011611 */
[----:B------:R-:W-:Y:S01]  /*01c0*/  PRMT R11, R21, 0x9910, RZ ;  /* 0x00009910150b7816 */ /* 0x000fe200000000ff */
[----:B------:R-:W-:Y:S01]  /*01d0*/  IMAD R9, R10, 0x8a0, RZ ;  /* 0x000008a00a097824 */ /* 0x000fe200078e02ff */
[----:B------:R-:W-:-:S02]  /*01e0*/  PRMT R13, R16, 0x9910, RZ ;  /* 0x00009910100d7816 */ /* 0x000fc400000000ff */
[----:B------:R-:W-:Y:S01]  /*01f0*/  PRMT R18, R17, 0x9910, RZ ;  /* 0x0000991011127816 */ /* 0x000fe200000000ff */
[----:B------:R-:W-:Y:S01]  /*0200*/  IMAD.MOV.U32 R10, RZ, RZ, R11 ;  /* 0x000000ffff0a7224 */ /* 0x000fe200078e000b */
[----:B------:R-:W-:Y:S01]  /*0210*/  IADD3 R15, PT, PT, RZ, -R9, RZ ;  /* 0x80000009ff0f7210 */ /* 0x000fe20007ffe0ff */
[----:B------:R-:W-:Y:S02]  /*0220*/  IMAD.MOV.U32 R11, RZ, RZ, R13 ;  /* 0x000000ffff0b7224 */ /* 0x000fe400078e000d */
[----:B------:R-:W-:Y:S02]  /*0230*/  IMAD.MOV.U32 R13, RZ, RZ, R18 ;  /* 0x000000ffff0d7224 */ /* 0x000fe400078e0012 */
[----:B------:R-:W-:Y:S02]  /*0240*/  IMAD R9, R10, 0x8a0, RZ ;  /* 0x000008a00a097824 */ /* 0x000fe400078e02ff */
[----:B------:R-:W-:Y:S02]  /*0250*/  IMAD R10, R11, 0x8a0, RZ ;  /* 0x000008a00b0a7824 */ /* 0x000fe400078e02ff */
[----:B------:R-:W-:Y:S01]  /*0260*/  IMAD R11, R13, 0x8a0, RZ ;  /* 0x000008a00d0b7824 */ /* 0x000fe200078e02ff */
[----:B------:R-:W-:Y:S01]  /*0270*/  PRMT R13, R15, 0x7710, RZ ;  /* 0x000077100f0d7816 */ /* 0x000fe200000000ff */
[----:B------:R-:W-:-:S02]  /*0280*/  IMAD.MOV R15, RZ, RZ, -R9 ;  /* 0x000000ffff0f7224 */ /* 0x000fc400078e0a09 */
[----:B------:R-:W-:Y:S01]  /*0290*/  IMAD.MOV R18, RZ, RZ, -R10 ;  /* 0x000000ffff127224 */ /* 0x000fe200078e0a0a */
[----:B------:R-:W-:Y:S01]  /*02a0*/  IADD3 R9, PT, PT, R2, R13, RZ ;  /* 0x0000000d02097210 */ /* 0x000fe20007ffe0ff */
[----:B------:R-:W-:Y:S01]  /*02b0*/  IMAD.MOV R19, RZ, RZ, -R11 ;  /* 0x000000ffff137224 */ /* 0x000fe200078e0a0b */
[----:B------:R-:W-:Y:S02]  /*02c0*/  PRMT R10, R15, 0x7710, RZ ;  /* 0x000077100f0a7816 */ /* 0x000fe400000000ff */
[----:B------:R-:W-:Y:S02]  /*02d0*/  LOP3.LUT R13, R9, 0xffff, RZ, 0xc0, !PT ;  /* 0x0000ffff090d7812 */ /* 0x000fe400078ec0ff */
[----:B------:R-:W-:Y:S01]  /*02e0*/  PRMT R11, R18, 0x7710, RZ ;  /* 0x00007710120b7816 */ /* 0x000fe200000000ff */
[----:B------:R-:W-:Y:S01]  /*02f0*/  IMAD.IADD R9, R3, 0x1, R10 ;  /* 0x0000000103097824 */ /* 0x000fe200078e020a */
[----:B------:R-:W-:Y:S01]  /*0300*/  PRMT R18, R19, 0x7710, RZ ;  /* 0x0000771013127816 */ /* 0x000fe200000000ff */
[----:B------:R-:W-:-:S02]  /*0310*/  IMAD R13, R13, 0x591, RZ ;  /* 0x000005910d0d7824 */ /* 0x000fc400078e02ff */
[----:B------:R-:W-:Y:S01]  /*0320*/  IMAD.IADD R10, R4, 0x1, R11 ;  /* 0x00000001040a7824 */ /* 0x000fe200078e020b */
[----:B------:R-:W-:Y:S01]  /*0330*/  LOP3.LUT R9, R9, 0xffff, RZ, 0xc0, !PT ;  /* 0x0000ffff09097812 */ /* 0x000fe200078ec0ff */
[----:B------:R-:W-:Y:S01]  /*0340*/  IMAD.IADD R11, R5, 0x1, R18 ;  /* 0x00000001050b7824 */ /* 0x000fe200078e0212 */
[----:B------:R-:W-:Y:S01]  /*0350*/  SHF.R.U32.HI R15, RZ, 0x14, R13 ;  /* 0x00000014ff0f7819 */ /* 0x000fe2000001160d */
[----:B------:R-:W-:Y:S01]  /*0360*/  IMAD.MOV.U32 R18, RZ, RZ, RZ ;  /* 0x000000ffff127224 */ /* 0x000fe200078e00ff */
[----:B------:R-:W-:Y:S01]  /*0370*/  LOP3.LUT R10, R10, 0xffff, RZ, 0xc0, !PT ;  /* 0x0000ffff0a0a7812 */ /* 0x000fe200078ec0ff */
[----:B------:R-:W-:Y:S01]  /*0380*/  IMAD R9, R9, 0x591, RZ ;  /* 0x0000059109097824 */ /* 0x000fe200078e02ff */
[----:B------:R-:W-:Y:S02]  /*0390*/  LOP3.LUT R11, R11, 0xffff, RZ, 0xc0, !PT ;  /* 0x0000ffff0b0b7812 */ /* 0x000fe400078ec0ff */
[C---:B------:R-:W-:Y:S01]  /*03a0*/  LOP3.LUT P2, RZ, R15.reuse, UR4, RZ, 0xfc, !PT ;  /* 0x000000040fff7c12 */ /* 0x040fe2000f84fcff */
[----:B------:R-:W-:Y:S01]  /*03b0*/  IMAD R10, R10, 0x591, RZ ;  /* 0x000005910a0a7824 */ /* 0x000fe200078e02ff */
[----:B------:R-:W-:Y:S01]  /*03c0*/  IADD3 R15, PT, PT, R15, UR4, RZ ;  /* 0x000000040f0f7c10 */ /* 0x000fe2000fffe0ff */
[----:B------:R-:W-:Y:S01]  /*03d0*/  IMAD R11, R11, 0x591, RZ ;  /* 0x000005910b0b7824 */ /* 0x000fe200078e02ff */
[----:B------:R-:W-:-:S02]  /*03e0*/  SHF.R.U32.HI R22, RZ, 0x14, R9 ;  /* 0x00000014ff167819 */ /* 0x000fc40000011609 */
[----:B------:R-:W-:Y:S02]  /*03f0*/  ISETP.GT.U32.OR P2, PT, R15, 0xe, !P2 ;  /* 0x0000000e0f00780c */ /* 0x000fe40005744470 */
[----:B------:R-:W-:Y:S01]  /*0400*/  SHF.R.U32.HI R20, RZ, 0x14, R10 ;  /* 0x00000014ff147819 */ /* 0x000fe2000001160a */
[----:B------:R-:W-:Y:S01]  /*0410*/  VIADD R10, R2, 0x5 ;  /* 0x00000005020a7836 */ /* 0x000fe20000000000 */
[----:B------:R-:W-:Y:S02]  /*0420*/  SHF.R.U32.HI R19, RZ, 0x14, R11 ;  /* 0x00000014ff137819 */ /* 0x000fe4000001160b */
[C---:B------:R-:W-:Y:S01]  /*0430*/  LOP3.LUT P0, RZ, R22.reuse, UR4, RZ, 0xfc, !PT ;  /* 0x0000000416ff7c12 */ /* 0x040fe2000f80fcff */
[----:B------:R-:W-:Y:S01]  /*0440*/  VIADD R22, R22, UR4 ;  /* 0x0000000416167c36 */ /* 0x000fe20008000000 */
[C---:B------:R-:W-:Y:S01]  /*0450*/  LOP3.LUT P3, RZ, R20.reuse, UR4, RZ, 0xfc, !PT ;  /* 0x0000000414ff7c12 */ /* 0x040fe2000f86fcff */
[----:B------:R-:W-:Y:S01]  /*0460*/  VIADD R20, R20, UR4 ;  /* 0x0000000414147c36 */ /* 0x000fe20008000000 */
[C---:B------:R-:W-:Y:S01]  /*0470*/  LOP3.LUT P1, RZ, R19.reuse, UR4, RZ, 0xfc, !PT ;  /* 0x0000000413ff7c12 */ /* 0x040fe2000f82fcff */
[----:B------:R-:W-:Y:S01]  /*0480*/  VIADD R19, R19, UR4 ;  /* 0x0000000413137c36 */ /* 0x000fe20008000000 */
[----:B------:R-:W-:-:S02]  /*0490*/  IADD3 R9, PT, PT, R2, 0x4, RZ ;  /* 0x0000000402097810 */ /* 0x000fc40007ffe0ff */
[----:B------:R-:W-:Y:S02]  /*04a0*/  ISETP.GT.U32.OR P0, PT, R22, 0xe, !P0 ;  /* 0x0000000e1600780c */ /* 0x000fe40004704470 */
[----:B------:R-:W-:Y:S02]  /*04b0*/  ISETP.GT.U32.OR P3, PT, R20, 0xe, !P3 ;  /* 0x0000000e1400780c */ /* 0x000fe40005f64470 */
[----:B------:R-:W-:Y:S02]  /*04c0*/  ISETP.GT.U32.OR P1, PT, R19, 0xe, !P1 ;  /* 0x0000000e1300780c */ /* 0x000fe40004f24470 */
[----:B------:R-:W-:Y:S01]  /*04d0*/  LOP3.LUT R11, R9, 0xffff, RZ, 0xc0, !PT ;  /* 0x0000ffff090b7812 */ /* 0x000fe200078ec0ff */
[----:B--2---:R-:W-:Y:S10]  /*04e0*/  @P2 BRA `(.L_x_1) ;  /* 0x0000000000982947 */ /* 0x004ff40003800000 */
[----:B------:R-:W-:-:S05]  /*04f0*/  IMAD R12, R12, 0x1643, RZ ;  /* 0x000016430c0c7824 */ /* 0x000fca00078e02ff */
[----:B------:R-:W-:-:S04]  /*0500*/  SHF.R.U32.HI R13, RZ, 0x16, R12 ;  /* 0x00000016ff0d7819 */ /* 0x000fc8000001160c */
[----:B------:R-:W-:-:S05]  /*0510*/  PRMT R13, R13, 0x9910, RZ ;  /* 0x000099100d0d7816 */ /* 0x000fca00000000ff */
[----:B------:R-:W-:-:S04]  /*0520*/  IMAD R13, R13, 0x2e0, RZ ;  /* 0x000002e00d0d7824 */ /* 0x000fc800078e02ff */
[----:B------:R-:W-:-:S05]  /*0530*/  IMAD.MOV R13, RZ, RZ, -R13 ;  /* 0x000000ffff0d7224 */ /* 0x000fca00078e0a0d */
[----:B------:R-:W-:-:S04]  /*0540*/  PRMT R13, R13, 0x7710, RZ ;  /* 0x000077100d0d7816 */ /* 0x000fc800000000ff */
[----:B------:R-:W-:-:S05]  /*0550*/  IADD3 R13, PT, PT, R2, R13, RZ ;  /* 0x0000000d020d7210 */ /* 0x000fca0007ffe0ff */
[----:B------:R-:W-:-:S05]  /*0560*/  VIADD R23, R13, 0xffffffd2 ;  /* 0xffffffd20d177836 */ /* 0x000fca0000000000 */
[----:B------:R-:W-:-:S04]  /*0570*/  LOP3.LUT R23, R23, 0xffff, RZ, 0xc0, !PT ;  /* 0x0000ffff17177812 */ /* 0x000fc800078ec0ff */
[----:B------:R-:W-:-:S13]  /*0580*/  ISETP.GT.U32.AND P2, PT, R23, 0x283, PT ;  /* 0x000002831700780c */ /* 0x000fda0003f44070 */
[----:B------:R-:W-:Y:S05]  /*0590*/  @P2 BRA `(.L_x_1) ;  /* 0x00000000006c2947 */ /* 0x000fea0003800000 */
[----:B------:R-:W-:Y:S02]  /*05a0*/  SHF.R.U32.HI R12, RZ, 0x12, R12 ;  /* 0x00000012ff0c7819 */ /* 0x000fe4000001160c */
[----:B------:R-:W-:Y:S02]  /*05b0*/  LOP3.LUT R13, R13, 0xffff, RZ, 0xc0, !PT ;  /* 0x0000ffff0d0d7812 */ /* 0x000fe400078ec0ff */
[----:B------:R-:W-:Y:S02]  /*05c0*/  PRMT R18, R12, 0x9910, RZ ;  /* 0x000099100c127816 */ /* 0x000fe400000000ff */
[----:B------:R-:W-:Y:S02]  /*05d0*/  SHF.R.U32.HI R12, RZ, 0x1, R13 ;  /* 0x00000001ff0c7819 */ /* 0x000fe4000001160d */
[----:B------:R-:W-:Y:S02]  /*05e0*/  MOV R24, UR6 ;  /* 0x0000000600187c02 */ /* 0x000fe40008000f00 */
[----:B------:R-:W-:Y:S01]  /*05f0*/  LOP3.LUT R13, R12, 0xffff, RZ, 0xc0, !PT ;  /* 0x0000ffff0c0d7812 */ /* 0x000fe200078ec0ff */
[----:B------:R-:W-:-:S02]  /*0600*/  IMAD R12, R18, 0x2e, RZ ;  /* 0x0000002e120c7824 */ /* 0x000fc400078e02ff */
[----:B------:R-:W-:Y:S02]  /*0610*/  IMAD.U32 R18, RZ, RZ, UR11 ;  /* 0x0000000bff127e24 */ /* 0x000fe4000f8e00ff */
[----:B------:R-:W-:Y:S02]  /*0620*/  IMAD R13, R13, 0xb217, RZ ;  /* 0x0000b2170d0d7824 */ /* 0x000fe400078e02ff */
[----:B------:R-:W-:-:S03]  /*0630*/  IMAD.MOV R23, RZ, RZ, -R12 ;  /* 0x000000ffff177224 */ /* 0x000fc600078e0a0c */
[----:B------:R-:W-:Y:S02]  /*0640*/  SHF.R.U32.HI R12, RZ, 0x14, R13 ;  /* 0x00000014ff0c7819 */ /* 0x000fe4000001160d */
[----:B------:R-:W-:Y:S02]  /*0650*/  PRMT R23, R23, 0x7710, RZ ;  /* 0x0000771017177816 */ /* 0x000fe400000000ff */
[----:B------:R-:W-:Y:S02]  /*0660*/  LOP3.LUT R13, R18, 0x3, RZ, 0xc0, !PT ;  /* 0x00000003120d7812 */ /* 0x000fe400078ec0ff */
[----:B------:R-:W-:Y:S01]  /*0670*/  PRMT R18, R12, 0x9910, RZ ;  /* 0x000099100c127816 */ /* 0x000fe200000000ff */
[----:B------:R-:W-:Y:S02]  /*0680*/  IMAD.IADD R12, R2, 0x1, R23 ;  /* 0x00000001020c7824 */ /* 0x000fe400078e0217 */
[----:B------:R-:W-:Y:S02]  /*0690*/  IMAD R24, R24, 0x620, R13 ;  /* 0x0000062018187824 */ /* 0x000fe400078e020d */
[----:B------:R-:W-:Y:S01]  /*06a0*/  IMAD R18, R18, 0xb8, RZ ;  /* 0x000000b812127824 */ /* 0x000fe200078e02ff */
[----:B------:R-:W-:-:S02]  /*06b0*/  LOP3.LUT R23, R12, 0xffff, RZ, 0xc0, !PT ;  /* 0x0000ffff0c177812 */ /* 0x000fc400078ec0ff */
[----:B------:R-:W0:Y:S02]  /*06c0*/  LDC.64 R12, c[0x0][0x380] ;  /* 0x0000e000ff0c7b82 */ /* 0x000e240000000a00 */
[----:B------:R-:W-:Y:S01]  /*06d0*/  LOP3.LUT R18, R18, 0xffff, RZ, 0xc0, !PT ;  /* 0x0000ffff12127812 */ /* 0x000fe200078ec0ff */
[----:B------:R-:W-:-:S04]  /*06e0*/  IMAD R23, R24, 0x2e, R23 ;  /* 0x0000002e18177824 */ /* 0x000fc800078e0217 */
[----:B------:R-:W-:-:S04]  /*06f0*/  IMAD R23, R14, 0x8ce0, R23 ;  /* 0x00008ce00e177824 */ /* 0x000fc800078e0217 */
[----:B------:R-:W-:-:S04]  /*0700*/  IMAD.IADD R18, R18, 0x1, R23 ;  /* 0x0000000112127824 */ /* 0x000fc800078e0217 */
[----:B------:R-:W-:-:S04]  /*0710*/  IMAD R18, R15, 0xa10, R18 ;  /* 0x00000a100f127824 */ /* 0x000fc800078e0212 */
[----:B------:R-:W-:-:S04]  /*0720*/  VIADD R15, R18, 0xfffff538 ;  /* 0xfffff538120f7836 */ /* 0x000fc80000000000 */
[----:B0-----:R-:W-:-:S05]  /*0730*/  IMAD.WIDE R12, R15, 0x4, R12 ;  /* 0x000000040f0c7825 */ /* 0x001fca00078e020c */
[----:B------:R0:W5:Y:S02]  /*0740*/  LDG.E.CONSTANT R18, desc[UR8][R12.64] ;  /* 0x000000080c127981 */ /* 0x000164000c1e9900 */
.L_x_1:
[----:B------:R-:W-:Y:S05]  /*0750*/  BSYNC.RECONVERGENT B0 ;  /* 0x0000000000007941 */ /* 0x000fea0003800200 */
.L_x_0:
[----:B------:R-:W-:Y:S01]  /*0760*/  BSSY.RECONVERGENT B0, `(.L_x_2) ;  /* 0x000002d000007945 */ /* 0x000fe20003800200 */
[----:B------:R-:W-:Y:S01]  /*0770*/  HFMA2 R24, -RZ, RZ, 0, 0 ;  /* 0x00000000ff187431 */ /* 0x000fe200000001ff */
[----:B0-----:R-:W-:Y:S01]  /*0780*/  LOP3.LUT R12, R10, 0xffff, RZ, 0xc0, !PT ;  /* 0x0000ffff0a0c7812 */ /* 0x001fe200078ec0ff */
[----:B------:R-:W-:Y:S01]  /*0790*/  IMAD R13, R11, 0x3b5d, RZ ;  /* 0x00003b5d0b0d7824 */ /* 0x000fe200078e02ff */
[----:B------:R-:W-:Y:S06]  /*07a0*/  @P0 BRA `(.L_x_3) ;  /* 0x0000000000a00947 */ /* 0x000fec0003800000 */
[----:B------:R-:W-:-:S05]  /*07b0*/  IMAD R14, R6, 0xb217, RZ ;  /* 0x0000b217060e7824 */ /* 0x000fca00078e02ff */
[----:B------:R-:W-:-:S04]  /*07c0*/  SHF.R.U32.HI R15, RZ, 0x19, R14 ;  /* 0x00000019ff0f7819 */ /* 0x000fc8000001160e */
[----:B------:R-:W-:-:S05]  /*07d0*/  PRMT R15, R15, 0x9910, RZ ;  /* 0x000099100f0f7816 */ /* 0x000fca00000000ff */
[----:B------:R-:W-:-:S04]  /*07e0*/  IMAD R15, R15, 0x2e0, RZ ;  /* 0x000002e00f0f7824 */ /* 0x000fc800078e02ff */
[----:B------:R-:W-:-:S05]  /*07f0*/  IMAD.MOV R15, RZ, RZ, -R15 ;  /* 0x000000ffff0f7224 */ /* 0x000fca00078e0a0f */
[----:B------:R-:W-:-:S05]  /*0800*/  PRMT R26, R15, 0x7710, RZ ;  /* 0x000077100f1a7816 */ /* 0x000fca00000000ff */
[----:B------:R-:W-:-:S04]  /*0810*/  IMAD.IADD R15, R3, 0x1, R26 ;  /* 0x00000001030f7824 */ /* 0x000fc800078e021a */
[----:B------:R-:W-:-:S05]  /*0820*/  VIADD R23, R15, 0xffffffd2 ;  /* 0xffffffd20f177836 */ /* 0x000fca0000000000 */
[----:B------:R-:W-:-:S04]  /*0830*/  LOP3.LUT R23, R23, 0xffff, RZ, 0xc0, !PT ;  /* 0x0000ffff17177812 */ /* 0x000fc800078ec0ff */
[----:B------:R-:W-:-:S13]  /*0840*/  ISETP.GT.U32.AND P0, PT, R23, 0x283, PT ;  /* 0x000002831700780c */ /* 0x000fda0003f04070 */
[----:B------:R-:W-:Y:S05]  /*0850*/  @P0 BRA `(.L_x_3) ;  /* 0x0000000000740947 */ /* 0x000fea0003800000 */
[----:B------:R-:W-:Y:S01]  /*0860*/  SHF.R.U32.HI R14, RZ, 0x15, R14 ;  /* 0x00000015ff0e7819 */ /* 0x000fe2000001160e */
[----:B------:R-:W-:-:S03]  /*0870*/  IMAD.U32 R26, RZ, RZ, UR6 ;  /* 0x00000006ff1a7e24 */ /* 0x000fc6000f8e00ff */
[----:B------:R-:W-:Y:S02]  /*0880*/  PRMT R23, R14, 0x9910, RZ ;  /* 0x000099100e177816 */ /* 0x000fe400000000ff */
[----:B------:R-:W-:Y:S02]  /*0890*/  LOP3.LUT R14, R15, 0xffff, RZ, 0xc0, !PT ;  /* 0x0000ffff0f0e7812 */ /* 0x000fe400078ec0ff */
[----:B------:R-:W-:Y:S01]  /*08a0*/  MOV R15, R23 ;  /* 0x00000017000f7202 */ /* 0x000fe20000000f00 */
[----:B------:R-:W-:Y:S01]  /*08b0*/  IMAD.U32 R23, RZ, RZ, UR11 ;  /* 0x0000000bff177e24 */ /* 0x000fe2000f8e00ff */
[----:B------:R-:W-:-:S03]  /*08c0*/  SHF.R.U32.HI R14, RZ, 0x1, R14 ;  /* 0x00000001ff0e7819 */ /* 0x000fc6000001160e */
[----:B------:R-:W-:Y:S01]  /*08d0*/  IMAD R15, R15, 0x2e, RZ ;  /* 0x0000002e0f0f7824 */ /* 0x000fe200078e02ff */
[----:B------:R-:W-:Y:S02]  /*08e0*/  LOP3.LUT R14, R14, 0xffff, RZ, 0xc0, !PT ;  /* 0x0000ffff0e0e7812 */ /* 0x000fe400078ec0ff */
[----:B------:R-:W-:Y:S01]  /*08f0*/  LOP3.LUT R23, R23, 0x3, RZ, 0xc0, !PT ;  /* 0x0000000317177812 */ /* 0x000fe200078ec0ff */
[----:B------:R-:W-:Y:S02]  /*0900*/  IMAD.MOV R15, RZ, RZ, -R15 ;  /* 0x000000ffff0f7224 */ /* 0x000fe400078e0a0f */
[----:B------:R-:W-:-:S03]  /*0910*/  IMAD R14, R14, 0xb217, RZ ;  /* 0x0000b2170e0e7824 */ /* 0x000fc600078e02ff */
[----:B------:R-:W-:Y:S02]  /*0920*/  PRMT R24, R15, 0x7710, RZ ;  /* 0x000077100f187816 */ /* 0x000fe400000000ff */
[----:B------:R-:W-:Y:S02]  /*0930*/  SHF.R.U32.HI R14, RZ, 0x14, R14 ;  /* 0x00000014ff0e7819 */ /* 0x000fe4000001160e */
[----:B------:R-:W-:Y:S01]  /*0940*/  IADD3 R15, PT, PT, R3, R24, RZ ;  /* 0x00000018030f7210 */ /* 0x000fe20007ffe0ff */
[----:B------:R-:W-:Y:S01]  /*0950*/  IMAD R24, R26, 0x620, R23 ;  /* 0x000006201a187824 */ /* 0x000fe200078e0217 */
[----:B------:R-:W-:Y:S02]  /*0960*/  PRMT R14, R14, 0x9910, RZ ;  /* 0x000099100e0e7816 */ /* 0x000fe400000000ff */
[----:B------:R-:W-:-:S03]  /*0970*/  LOP3.LUT R15, R15, 0xffff, RZ, 0xc0, !PT ;  /* 0x0000ffff0f0f7812 */ /* 0x000fc600078ec0ff */
[----:B------:R-:W-:Y:S02]  /*0980*/  IMAD.MOV.U32 R23, RZ, RZ, R14 ;  /* 0x000000ffff177224 */ /* 0x000fe400078e000e */
[----:B------:R-:W-:Y:S02]  /*0990*/  IMAD R24, R24, 0x2e, R15 ;  /* 0x0000002e18187824 */ /* 0x000fe400078e020f */
[----:B------:R-:W0:Y:S01]  /*09a0*/  LDC.64 R14, c[0x0][0x380] ;  /* 0x0000e000ff0e7b82 */ /* 0x000e220000000a00 */
[----:B------:R-:W-:Y:S02]  /*09b0*/  IMAD R23, R23, 0xb8, RZ ;  /* 0x000000b817177824 */ /* 0x000fe400078e02ff */
[----:B------:R-:W-:-:S03]  /*09c0*/  IMAD R24, R21, 0x8ce0, R24 ;  /* 0x00008ce015187824 */ /* 0x000fc600078e0218 */
[----:B------:R-:W-:-:S05]  /*09d0*/  LOP3.LUT R23, R23, 0xffff, RZ, 0xc0, !PT ;  /* 0x0000ffff17177812 */ /* 0x000fca00078ec0ff */
[----:B------:R-:W-:-:S04]  /*09e0*/  IMAD.IADD R23, R23, 0x1, R24 ;  /* 0x0000000117177824 */ /* 0x000fc800078e0218 */
[----:B------:R-:W-:-:S04]  /*09f0*/  IMAD R23, R22, 0xa10, R23 ;  /* 0x00000a1016177824 */ /* 0x000fc800078e0217 */
[----:B------:R-:W-:-:S04]  /*0a00*/  VIADD R23, R23, 0xfffff538 ;  /* 0xfffff53817177836 */ /* 0x000fc80000000000 */
[----:B0-----:R-:W-:-:S05]  /*0a10*/  IMAD.WIDE R14, R23, 0x4, R14 ;  /* 0x00000004170e7825 */ /* 0x001fca00078e020e */
[----:B------:R0:W5:Y:S02]  /*0a20*/  LDG.E.CONSTANT R24, desc[UR8][R14.64] ;  /* 0x000000080e187981 */ /* 0x000164000c1e9900 */
.L_x_3:
[----:B------:R-:W-:Y:S05]  /*0a30*/  BSYNC.RECONVERGENT B0 ;  /* 0x0000000000007941 */ /* 0x000fea0003800200 */
.L_x_2:
[----:B------:R-:W-:Y:S01]  /*0a40*/  BSSY.RECONVERGENT B0, `(.L_x_4) ;  /* 0x000002d000007945 */ /* 0x000fe20003800200 */
[----:B------:R-:W-:Y:S02]  /*0a50*/  HFMA2 R26, -RZ, RZ, 0, 0 ;  /* 0x00000000ff1a7431 */ /* 0x000fe400000001ff */
[----:B------:R-:W-:Y:S01]  /*0a60*/  IMAD R21, R12, 0x3b5d, RZ ;  /* 0x00003b5d0c157824 */ /* 0x000fe200078e02ff */
[----:B------:R-:W-:Y:S01]  /*0a70*/  SHF.R.U32.HI R13, RZ, 0x19, R13 ;  /* 0x00000019ff0d7819 */ /* 0x000fe2000001160d */
[----:B------:R-:W-:Y:S06]  /*0a80*/  @P3 BRA `(.L_x_5) ;  /* 0x0000000000a03947 */ /* 0x000fec0003800000 */
[----:B0-----:R-:W-:-:S05]  /*0a90*/  IMAD R14, R7, 0xb217, RZ ;  /* 0x0000b217070e7824 */ /* 0x001fca00078e02ff */
        /* <DEDUP_REMOVED lines=24> */
[----:B------:R-:W-:Y:S02]  /*0c20*/  IADD3 R15, PT, PT, R4, R15, RZ ;  /* 0x0000000f040f7210 */ /* 0x000fe40007ffe0ff */
[----:B------:R-:W-:Y:S01]  /*0c30*/  PRMT R23, R14, 0x9910, RZ ;  /* 0x000099100e177816 */ /* 0x000fe200000000ff */
[----:B------:R-:W-:Y:S01]  /*0c40*/  IMAD R14, R25, 0x620, R22 ;  /* 0x00000620190e7824 */ /* 0x000fe200078e0216 */
        /* <DEDUP_REMOVED lines=12> */
.L_x_5:
[----:B------:R-:W-:Y:S05]  /*0d10*/  BSYNC.RECONVERGENT B0 ;  /* 0x0000000000007941 */ /* 0x000fea0003800200 */
.L_x_4:
[----:B------:R-:W-:Y:S01]  /*0d20*/  BSSY.RECONVERGENT B0, `(.L_x_6) ;  /* 0x000002c000007945 */ /* 0x000fe20003800200 */
[----:B------:R-:W-:Y:S01]  /*0d30*/  HFMA2 R20, -RZ, RZ, 0, 0 ;  /* 0x00000000ff147431 */ /* 0x000fe200000001ff */
[----:B------:R-:W-:Y:S02]  /*0d40*/  SHF.R.U32.HI R16, RZ, 0x19, R21 ;  /* 0x00000019ff107819 */ /* 0x000fe40000011615 */
[----:B------:R-:W-:Y:S01]  /*0d50*/  PRMT R21, R13, 0x9910, RZ ;  /* 0x000099100d157816 */ /* 0x000fe200000000ff */
[----:B------:R-:W-:Y:S06]  /*0d60*/  @P1 BRA `(.L_x_7) ;  /* 0x00000000009c1947 */ /* 0x000fec0003800000 */
[----:B01----:R-:W-:-:S05]  /*0d70*/  IMAD R14, R8, 0xb217, RZ ;  /* 0x0000b217080e7824 */ /* 0x003fca00078e02ff */
        /* <DEDUP_REMOVED lines=11> */
[----:B------:R-:W-:Y:S02]  /*0e30*/  IMAD.U32 R22, RZ, RZ, UR11 ;  /* 0x0000000bff167e24 */ /* 0x000fe4000f8e00ff */
[----:B------:R-:W-:Y:S01]  /*0e40*/  IMAD.U32 R23, RZ, RZ, UR6 ;  /* 0x00000006ff177e24 */ /* 0x000fe2000f8e00ff */
[----:B------:R-:W-:Y:S02]  /*0e50*/  PRMT R20, R14, 0x9910, RZ ;  /* 0x000099100e147816 */ /* 0x000fe400000000ff */
[----:B------:R-:W-:Y:S02]  /*0e60*/  LOP3.LUT R14, R15, 0xffff, RZ, 0xc0, !PT ;  /* 0x0000ffff0f0e7812 */ /* 0x000fe400078ec0ff */
[----:B------:R-:W-:Y:S02]  /*0e70*/  MOV R15, R20 ;  /* 0x00000014000f7202 */ /* 0x000fe40000000f00 */
[----:B------:R-:W-:-:S02]  /*0e80*/  SHF.R.U32.HI R14, RZ, 0x1, R14 ;  /* 0x00000001ff0e7819 */ /* 0x000fc4000001160e */
[----:B------:R-:W-:Y:S01]  /*0e90*/  LOP3.LUT R22, R22, 0x3, RZ, 0xc0, !PT ;  /* 0x0000000316167812 */ /* 0x000fe200078ec0ff */
[----:B------:R-:W-:Y:S01]  /*0ea0*/  IMAD R15, R15, 0x2e, RZ ;  /* 0x0000002e0f0f7824 */ /* 0x000fe200078e02ff */
[----:B------:R-:W-:-:S03]  /*0eb0*/  LOP3.LUT R14, R14, 0xffff, RZ, 0xc0, !PT ;  /* 0x0000ffff0e0e7812 */ /* 0x000fc600078ec0ff */
[----:B------:R-:W-:Y:S02]  /*0ec0*/  IMAD.MOV R15, RZ, RZ, -R15 ;  /* 0x000000ffff0f7224 */ /* 0x000fe400078e0a0f */
[----:B------:R-:W-:Y:S02]  /*0ed0*/  IMAD R14, R14, 0xb217, RZ ;  /* 0x0000b2170e0e7824 */ /* 0x000fe400078e02ff */
[----:B------:R-:W-:Y:S01]  /*0ee0*/  IMAD R22, R23, 0x620, R22 ;  /* 0x0000062017167824 */ /* 0x000fe200078e0216 */
[----:B------:R-:W-:Y:S02]  /*0ef0*/  PRMT R20, R15, 0x7710, RZ ;  /* 0x000077100f147816 */ /* 0x000fe400000000ff */
[----:B------:R-:W-:Y:S02]  /*0f00*/  SHF.R.U32.HI R14, RZ, 0x14, R14 ;  /* 0x00000014ff0e7819 */ /* 0x000fe4000001160e */
[----:B------:R-:W-:Y:S02]  /*0f10*/  IADD3 R15, PT, PT, R5, R20, RZ ;  /* 0x00000014050f7210 */ /* 0x000fe40007ffe0ff */
[----:B------:R-:W-:-:S02]  /*0f20*/  PRMT R20, R14, 0x9910, RZ ;  /* 0x000099100e147816 */ /* 0x000fc400000000ff */
[----:B------:R-:W-:-:S03]  /*0f30*/  LOP3.LUT R15, R15, 0xffff, RZ, 0xc0, !PT ;  /* 0x0000ffff0f0f7812 */ /* 0x000fc600078ec0ff */
[----:B------:R-:W-:Y:S02]  /*0f40*/  IMAD R20, R20, 0xb8, RZ ;  /* 0x000000b814147824 */ /* 0x000fe400078e02ff */
[----:B------:R-:W-:Y:S02]  /*0f50*/  IMAD R22, R22, 0x2e, R15 ;  /* 0x0000002e16167824 */ /* 0x000fe400078e020f */
[----:B------:R-:W0:Y:S01]  /*0f60*/  LDC.64 R14, c[0x0][0x380] ;  /* 0x0000e000ff0e7b82 */ /* 0x000e220000000a00 */
[----:B------:R-:W-:Y:S01]  /*0f70*/  LOP3.LUT R20, R20, 0xffff, RZ, 0xc0, !PT ;  /* 0x0000ffff14147812 */ /* 0x000fe200078ec0ff */
[----:B------:R-:W-:-:S04]  /*0f80*/  IMAD R17, R17, 0x8ce0, R22 ;  /* 0x00008ce011117824 */ /* 0x000fc800078e0216 */
[----:B------:R-:W-:-:S04]  /*0f90*/  IMAD.IADD R20, R20, 0x1, R17 ;  /* 0x0000000114147824 */ /* 0x000fc800078e0211 */
[----:B------:R-:W-:-:S04]  /*0fa0*/  IMAD R20, R19, 0xa10, R20 ;  /* 0x00000a1013147824 */ /* 0x000fc800078e0214 */
[----:B------:R-:W-:-:S04]  /*0fb0*/  VIADD R17, R20, 0xfffff538 ;  /* 0xfffff53814117836 */ /* 0x000fc80000000000 */
[----:B0-----:R-:W-:-:S05]  /*0fc0*/  IMAD.WIDE R14, R17, 0x4, R14 ;  /* 0x00000004110e7825 */ /* 0x001fca00078e020e */
[----:B------:R2:W5:Y:S02]  /*0fd0*/  LDG.E.CONSTANT R20, desc[UR8][R14.64] ;  /* 0x000000080e147981 */ /* 0x000564000c1e9900 */
.L_x_7:
[----:B------:R-:W-:Y:S05]  /*0fe0*/  BSYNC.RECONVERGENT B0 ;  /* 0x0000000000007941 */ /* 0x000fea0003800200 */
.L_x_6:
[----:B012---:R-:W-:Y:S01]  /*0ff0*/  IMAD R14, R21, 0x8a0, RZ ;  /* 0x000008a0150e7824 */ /* 0x007fe200078e02ff */
[----:B------:R-:W-:Y:S01]  /*1000*/  PRMT R15, R16, 0x9910, RZ ;  /* 0x00009910100f7816 */ /* 0x000fe200000000ff */
[----:B------:R-:W-:Y:S01]  /*1010*/  BSSY.RECONVERGENT B0, `(.L_x_8) ;  /* 0x000003e000007945 */ /* 0x000fe20003800200 */
[----:B------:R-:W-:Y:S02]  /*1020*/  IMAD.MOV.U32 R22, RZ, RZ, RZ ;  /* 0x000000ffff167224 */ /* 0x000fe400078e00ff */
[----:B------:R-:W-:Y:S02]  /*1030*/  IMAD.MOV R14, RZ, RZ, -R14 ;  /* 0x000000ffff0e7224 */ /* 0x000fe400078e0a0e */
[----:B------:R-:W-:-:S03]  /*1040*/  IMAD R15, R15, 0x8a0, RZ ;  /* 0x000008a00f0f7824 */ /* 0x000fc600078e02ff */
[----:B------:R-:W-:Y:S02]  /*1050*/  PRMT R14, R14, 0x7710, RZ ;  /* 0x000077100e0e7816 */ /* 0x000fe400000000ff */
[----:B------:R-:W-:-:S03]  /*1060*/  IADD3 R15, PT, PT, RZ, -R15, RZ ;  /* 0x8000000fff0f7210 */ /* 0x000fc60007ffe0ff */
[----:B------:R-:W-:Y:S01]  /*1070*/  IMAD.IADD R14, R9, 0x1, R14 ;  /* 0x00000001090e7824 */ /* 0x000fe200078e020e */
[----:B------:R-:W-:-:S04]  /*1080*/  PRMT R15, R15, 0x7710, RZ ;  /* 0x000077100f0f7816 */ /* 0x000fc800000000ff */
[----:B------:R-:W-:Y:S01]  /*1090*/  LOP3.LUT R14, R14, 0xffff, RZ, 0xc0, !PT ;  /* 0x0000ffff0e0e7812 */ /* 0x000fe200078ec0ff */
[----:B------:R-:W-:-:S04]  /*10a0*/  IMAD.IADD R15, R10, 0x1, R15 ;  /* 0x000000010a0f7824 */ /* 0x000fc800078e020f */
[----:B------:R-:W-:Y:S01]  /*10b0*/  IMAD R14, R14, 0x591, RZ ;  /* 0x000005910e0e7824 */ /* 0x000fe200078e02ff */
[----:B------:R-:W-:-:S04]  /*10c0*/  LOP3.LUT R15, R15, 0xffff, RZ, 0xc0, !PT ;  /* 0x0000ffff0f0f7812 */ /* 0x000fc800078ec0ff */
[----:B------:R-:W-:Y:S01]  /*10d0*/  SHF.R.U32.HI R19, RZ, 0x14, R14 ;  /* 0x00000014ff137819 */ /* 0x000fe2000001160e */
[----:B------:R-:W-:-:S03]  /*10e0*/  IMAD R15, R15, 0x591, RZ ;  /* 0x000005910f0f7824 */ /* 0x000fc600078e02ff */
[C---:B------:R-:W-:Y:S01]  /*10f0*/  LOP3.LUT P0, RZ, R19.reuse, UR4, RZ, 0xfc, !PT ;  /* 0x0000000413ff7c12 */ /* 0x040fe2000f80fcff */
[----:B------:R-:W-:Y:S01]  /*1100*/  VIADD R19, R19, UR4 ;  /* 0x0000000413137c36 */ /* 0x000fe20008000000 */
[----:B------:R-:W-:-:S04]  /*1110*/  SHF.R.U32.HI R17, RZ, 0x14, R15 ;  /* 0x00000014ff117819 */ /* 0x000fc8000001160f */
[----:B------:R-:W-:Y:S02]  /*1120*/  ISETP.GT.U32.OR P0, PT, R19, 0xe, !P0 ;  /* 0x0000000e1300780c */ /* 0x000fe40004704470 */
[C---:B------:R-:W-:Y:S02]  /*1130*/  LOP3.LUT P1, RZ, R17.reuse, UR4, RZ, 0xfc, !PT ;  /* 0x0000000411ff7c12 */ /* 0x040fe4000f82fcff */
[----:B------:R-:W-:-:S04]  /*1140*/  IADD3 R17, PT, PT, R17, UR4, RZ ;  /* 0x0000000411117c10 */ /* 0x000fc8000fffe0ff */
[----:B------:R-:W-:-:S05]  /*1150*/  ISETP.GT.U32.OR P1, PT, R17, 0xe, !P1 ;  /* 0x0000000e1100780c */ /* 0x000fca0004f24470 */
[----:B------:R-:W-:Y:S08]  /*1160*/  @P0 BRA `(.L_x_9) ;  /* 0x0000000000a00947 */ /* 0x000ff00003800000 */
[----:B------:R-:W-:-:S05]  /*1170*/  IMAD R14, R11, 0xb217, RZ ;  /* 0x0000b2170b0e7824 */ /* 0x000fca00078e02ff */
[----:B------:R-:W-:-:S04]  /*1180*/  SHF.R.U32.HI R15, RZ, 0x19, R14 ;  /* 0x00000019ff0f7819 */ /* 0x000fc8000001160e */
[----:B------:R-:W-:-:S05]  /*1190*/  PRMT R15, R15, 0x9910, RZ ;  /* 0x000099100f0f7816 */ /* 0x000fca00000000ff */
[----:B------:R-:W-:-:S04]  /*11a0*/  IMAD R15, R15, 0x2e0, RZ ;  /* 0x000002e00f0f7824 */ /* 0x000fc800078e02ff */
[----:B------:R-:W-:-:S05]  /*11b0*/  IMAD.MOV R15, RZ, RZ, -R15 ;  /* 0x000000ffff0f7224 */ /* 0x000fca00078e0a0f */
[----:B------:R-:W-:-:S05]  /*11c0*/  PRMT R28, R15, 0x7710, RZ ;  /* 0x000077100f1c7816 */ /* 0x000fca00000000ff */
[----:B------:R-:W-:-:S05]  /*11d0*/  IMAD.IADD R15, R9, 0x1, R28 ;  /* 0x00000001090f7824 */ /* 0x000fca00078e021c */
[----:B------:R-:W-:-:S04]  /*11e0*/  IADD3 R21, PT, PT, R15, -0x2e, RZ ;  /* 0xffffffd20f157810 */ /* 0x000fc80007ffe0ff */
[----:B------:R-:W-:-:S04]  /*11f0*/  LOP3.LUT R21, R21, 0xffff, RZ, 0xc0, !PT ;  /* 0x0000ffff15157812 */ /* 0x000fc800078ec0ff */
[----:B------:R-:W-:-:S13]  /*1200*/  ISETP.GT.U32.AND P0, PT, R21, 0x283, PT ;  /* 0x000002831500780c */ /* 0x000fda0003f04070 */
[----:B------:R-:W-:Y:S05]  /*1210*/  @P0 BRA `(.L_x_9) ;  /* 0x0000000000740947 */ /* 0x000fea0003800000 */
[----:B------:R-:W-:Y:S02]  /*1220*/  SHF.R.U32.HI R14, RZ, 0x15, R14 ;  /* 0x00000015ff0e7819 */ /* 0x000fe4000001160e */
[----:B------:R-:W-:Y:S02]  /*1230*/  MOV R28, UR6 ;  /* 0x00000006001c7c02 */ /* 0x000fe40008000f00 */
[----:B------:R-:W-:Y:S02]  /*1240*/  PRMT R21, R14, 0x9910, RZ ;  /* 0x000099100e157816 */ /* 0x000fe400000000ff */
[----:B------:R-:W-:-:S03]  /*1250*/  LOP3.LUT R14, R15, 0xffff, RZ, 0xc0, !PT ;  /* 0x0000ffff0f0e7812 */ /* 0x000fc600078ec0ff */
[----:B------:R-:W-:Y:S01]  /*1260*/  IMAD.MOV.U32 R15, RZ, RZ, R21 ;  /* 0x000000ffff0f7224 */ /* 0x000fe200078e0015 */
[----:B------:R-:W-:Y:S01]  /*1270*/  SHF.R.U32.HI R14, RZ, 0x1, R14 ;  /* 0x00000001ff0e7819 */ /* 0x000fe2000001160e */
[----:B------:R-:W-:Y:S02]  /*1280*/  IMAD.U32 R21, RZ, RZ, UR11 ;  /* 0x0000000bff157e24 */ /* 0x000fe4000f8e00ff */
[----:B------:R-:W-:Y:S01]  /*1290*/  IMAD R15, R15, 0x2e, RZ ;  /* 0x0000002e0f0f7824 */ /* 0x000fe200078e02ff */
[----:B------:R-:W-:Y:S02]  /*12a0*/  LOP3.LUT R14, R14, 0xffff, RZ, 0xc0, !PT ;  /* 0x0000ffff0e0e7812 */ /* 0x000fe400078ec0ff */
[----:B------:R-:W-:Y:S01]  /*12b0*/  LOP3.LUT R21, R21, 0x3, RZ, 0xc0, !PT ;  /* 0x0000000315157812 */ /* 0x000fe200078ec0ff */
[----:B------:R-:W-:Y:S02]  /*12c0*/  IMAD.MOV R15, RZ, RZ, -R15 ;  /* 0x000000ffff0f7224 */ /* 0x000fe400078e0a0f */
[----:B------:R-:W-:-:S03]  /*12d0*/  IMAD R14, R14, 0xb217, RZ ;  /* 0x0000b2170e0e7824 */ /* 0x000fc600078e02ff */
[----:B------:R-:W-:Y:S02]  /*12e0*/  PRMT R22, R15, 0x7710, RZ ;  /* 0x000077100f167816 */ /* 0x000fe400000000ff */
[----:B------:R-:W-:-:S03]  /*12f0*/  SHF.R.U32.HI R14, RZ, 0x14, R14 ;  /* 0x00000014ff0e7819 */ /* 0x000fc6000001160e */
[----:B------:R-:W-:Y:S01]  /*1300*/  IMAD.IADD R15, R9, 0x1, R22 ;  /* 0x00000001090f7824 */ /* 0x000fe200078e0216 */
[----:B------:R-:W-:Y:S01]  /*1310*/  PRMT R14, R14, 0x9910, RZ ;  /* 0x000099100e0e7816 */ /* 0x000fe200000000ff */
[----:B------:R-:W-:-:S03]  /*1320*/  IMAD R22, R28, 0x620, R21 ;  /* 0x000006201c167824 */ /* 0x000fc600078e0215 */
[----:B------:R-:W-:Y:S01]  /*1330*/  LOP3.LUT R15, R15, 0xffff, RZ, 0xc0, !PT ;  /* 0x0000ffff0f0f7812 */ /* 0x000fe200078ec0ff */
[----:B------:R-:W-:-:S04]  /*1340*/  IMAD.MOV.U32 R21, RZ, RZ, R14 ;  /* 0x000000ffff157224 */ /* 0x000fc800078e000e */
[----:B------:R-:W-:Y:S02]  /*1350*/  IMAD R22, R22, 0x2e, R15 ;  /* 0x0000002e16167824 */ /* 0x000fe400078e020f */
[----:B------:R-:W0:Y:S01]  /*1360*/  LDC.64 R14, c[0x0][0x380] ;  /* 0x0000e000ff0e7b82 */ /* 0x000e220000000a00 */
[----:B------:R-:W-:Y:S02]  /*1370*/  IMAD R21, R21, 0xb8, RZ ;  /* 0x000000b815157824 */ /* 0x000fe400078e02ff */
[----:B------:R-:W-:-:S03]  /*1380*/  IMAD R22, R13, 0x8ce0, R22 ;  /* 0x00008ce00d167824 */ /* 0x000fc600078e0216 */
[----:B------:R-:W-:-:S05]  /*1390*/  LOP3.LUT R21, R21, 0xffff, RZ, 0xc0, !PT ;  /* 0x0000ffff15157812 */ /* 0x000fca00078ec0ff */
[----:B------:R-:W-:-:S04]  /*13a0*/  IMAD.IADD R22, R21, 0x1, R22 ;  /* 0x0000000115167824 */ /* 0x000fc800078e0216 */
[----:B------:R-:W-:-:S05]  /*13b0*/  IMAD R22, R19, 0xa10, R22 ;  /* 0x00000a1013167824 */ /* 0x000fca00078e0216 */
[----:B------:R-:W-:-:S05]  /*13c0*/  IADD3 R13, PT, PT, R22, -0xac8, RZ ;  /* 0xfffff538160d7810 */ /* 0x000fca0007ffe0ff */
[----:B0-----:R-:W-:-:S05]  /*13d0*/  IMAD.WIDE R14, R13, 0x4, R14 ;  /* 0x000000040d0e7825 */ /* 0x001fca00078e020e */
[----:B------:R0:W5:Y:S02]  /*13e0*/  LDG.E.CONSTANT R22, desc[UR8][R14.64] ;  /* 0x000000080e167981 */ /* 0x000164000c1e9900 */
.L_x_9:
[----:B------:R-:W-:Y:S05]  /*13f0*/  BSYNC.RECONVERGENT B0 ;  /* 0x0000000000007941 */ /* 0x000fea0003800200 */
.L_x_8:
[----:B------:R-:W-:Y:S01]  /*1400*/  BSSY.RECONVERGENT B0, `(.L_x_10) ;  /* 0x000002c000007945 */ /* 0x000fe20003800200 */
[----:B------:R-:W-:Y:S02]  /*1410*/  VIADD R13, R2, 0x6 ;  /* 0x00000006020d7836 */ /* 0x000fe40000000000 */
[----:B------:R-:W-:Y:S01]  /*1420*/  IMAD.MOV.U32 R28, RZ, RZ, RZ ;  /* 0x000000ffff1c7224 */ /* 0x000fe200078e00ff */
[----:B------:R-:W-:Y:S06]  /*1430*/  @P1 BRA `(.L_x_11) ;  /* 0x0000000000a01947 */ /* 0x000fec0003800000 */
[----:B0-----:R-:W-:-:S05]  /*1440*/  IMAD R14, R12, 0xb217, RZ ;  /* 0x0000b2170c0e7824 */ /* 0x001fca00078e02ff */
        /* <DEDUP_REMOVED lines=10> */
[----:B------:R-:W-:Y:S01]  /*14f0*/  SHF.R.U32.HI R14, RZ, 0x15, R14 ;  /* 0x00000015ff0e7819 */ /* 0x000fe2000001160e */
[----:B------:R-:W-:-:S03]  /*1500*/  IMAD.U32 R28, RZ, RZ, UR6 ;  /* 0x00000006ff1c7e24 */ /* 0x000fc6000f8e00ff */
[----:B------:R-:W-:Y:S02]  /*1510*/  PRMT R19, R14, 0x9910, RZ ;  /* 0x000099100e137816 */ /* 0x000fe400000000ff */
[----:B------:R-:W-:-:S03]  /*1520*/  LOP3.LUT R14, R15, 0xffff, RZ, 0xc0, !PT ;  /* 0x0000ffff0f0e7812 */ /* 0x000fc600078ec0ff */
[----:B------:R-:W-:Y:S01]  /*1530*/  IMAD.MOV.U32 R15, RZ, RZ, R19 ;  /* 0x000000ffff0f7224 */ /* 0x000fe200078e0013 */
[----:B------:R-:W-:Y:S02]  /*1540*/  SHF.R.U32.HI R14, RZ, 0x1, R14 ;  /* 0x00000001ff0e7819 */ /* 0x000fe4000001160e */
[----:B------:R-:W-:Y:S01]  /*1550*/  MOV R19, UR11 ;  /* 0x0000000b00137c02 */ /* 0x000fe20008000f00 */
        /* <DEDUP_REMOVED lines=16> */
[----:B------:R-:W-:-:S04]  /*1660*/  LOP3.LUT R19, R19, 0xffff, RZ, 0xc0, !PT ;  /* 0x0000ffff13137812 */ /* 0x000fc800078ec0ff */
[----:B------:R-:W-:-:S05]  /*1670*/  IADD3 R16, PT, PT, R19, R16, RZ ;  /* 0x0000001013107210 */ /* 0x000fca0007ffe0ff */
[----:B------:R-:W-:-:S04]  /*1680*/  IMAD R16, R17, 0xa10, R16 ;  /* 0x00000a1011107824 */ /* 0x000fc800078e0210 */
[----:B------:R-:W-:-:S04]  /*1690*/  VIADD R17, R16, 0xfffff538 ;  /* 0xfffff53810117836 */ /* 0x000fc80000000000 */
[----:B0-----:R-:W-:-:S05]  /*16a0*/  IMAD.WIDE R14, R17, 0x4, R14 ;  /* 0x00000004110e7825 */ /* 0x001fca00078e020e */
[----:B------:R1:W5:Y:S02]  /*16b0*/  LDG.E.CONSTANT R28, desc[UR8][R14.64] ;  /* 0x000000080e1c7981 */ /* 0x000364000c1e9900 */
.L_x_11:
[----:B------:R-:W-:Y:S05]  /*16c0*/  BSYNC.RECONVERGENT B0 ;  /* 0x0000000000007941 */ /* 0x000fea0003800200 */
.L_x_10:
[----:B------:R-:W-:Y:S01]  /*16d0*/  LOP3.LUT R16, R13, 0xffff, RZ, 0xc0, !PT ;  /* 0x0000ffff0d107812 */ /* 0x000fe200078ec0ff */
[----:B------:R-:W2:Y:S01]  /*16e0*/  S2UR UR10, SR_CgaCtaId ;  /* 0x00000000000a79c3 */ /* 0x000ea20000008800 */
[----:B------:R-:W-:Y:S01]  /*16f0*/  HFMA2 R21, -RZ, RZ, 0, 2.1457672119140625e-06 ;  /* 0x00000024ff157431 */ /* 0x000fe200000001ff */
[----:B------:R-:W-:Y:S01]  /*1700*/  UMOV UR5, 0x400 ;  /* 0x0000040000057882 */ /* 0x000fe20000000000 */
[----:B------:R-:W-:Y:S01]  /*1710*/  BSSY.RECONVERGENT B0, `(.L_x_12) ;  /* 0x000003c000007945 */ /* 0x000fe20003800200 */
[----:B------:R-:W-:Y:S02]  /*1720*/  IMAD R17, R16, 0x3b5d, RZ ;  /* 0x00003b5d10117824 */ /* 0x000fe400078e02ff */
[----:B------:R-:W-:-:S03]  /*1730*/  IMAD.MOV.U32 R23, RZ, RZ, RZ ;  /* 0x000000ffff177224 */ /* 0x000fc600078e00ff */
[----:B------:R-:W-:-:S04]  /*1740*/  SHF.R.U32.HI R17, RZ, 0x19, R17 ;  /* 0x00000019ff117819 */ /* 0x000fc80000011611 */
[----:B01----:R-:W-:-:S05]  /*1750*/  PRMT R14, R17, 0x9910, RZ ;  /* 0x00009910110e7816 */ /* 0x003fca00000000ff */
[----:B------:R-:W-:-:S04]  /*1760*/  IMAD R14, R14, 0x8a0, RZ ;  /* 0x000008a00e0e7824 */ /* 0x000fc800078e02ff */
[----:B------:R-:W-:Y:S01]  /*1770*/  IMAD.MOV R14, RZ, RZ, -R14 ;  /* 0x000000ffff0e7224 */ /* 0x000fe200078e0a0e */
[----:B--2---:R-:W-:-:S04]  /*1780*/  ULEA UR7, UR10, UR5, 0x18 ;  /* 0x000000050a077291 */ /* 0x004fc8000f8ec0ff */
[----:B------:R-:W-:Y:S02]  /*1790*/  PRMT R14, R14, 0x7710, RZ ;  /* 0x000077100e0e7816 */ /* 0x000fe400000000ff */
[----:B------:R-:W-:-:S03]  /*17a0*/  IMAD R21, R0, R21, UR7 ;  /* 0x0000000700157e24 */ /* 0x000fc6000f8e0215 */
[----:B------:R-:W-:Y:S02]  /*17b0*/  IMAD.IADD R14, R13, 0x1, R14 ;  /* 0x000000010d0e7824 */ /* 0x000fe400078e020e */
[----:B-----5:R0:W-:Y:S03]  /*17c0*/  STS [R21], R18 ;  /* 0x0000001215007388 */ /* 0x0201e60000000800 */
[----:B------:R-:W-:Y:S01]  /*17d0*/  LOP3.LUT R14, R14, 0xffff, RZ, 0xc0, !PT ;  /* 0x0000ffff0e0e7812 */ /* 0x000fe200078ec0ff */
[----:B------:R0:W-:Y:S04]  /*17e0*/  STS [R21+0x4], R24 ;  /* 0x0000041815007388 */ /* 0x0001e80000000800 */
[----:B------:R-:W-:Y:S01]  /*17f0*/  IMAD R14, R14, 0x591, RZ ;  /* 0x000005910e0e7824 */ /* 0x000fe200078e02ff */
[----:B------:R0:W-:Y:S04]  /*1800*/  STS [R21+0x8], R26 ;  /* 0x0000081a15007388 */ /* 0x0001e80000000800 */
[----:B------:R-:W-:-:S04]  /*1810*/  SHF.R.U32.HI R19, RZ, 0x14, R14 ;  /* 0x00000014ff137819 */ /* 0x000fc8000001160e */
[C---:B------:R-:W-:Y:S01]  /*1820*/  LOP3.LUT P0, RZ, R19.reuse, UR4, RZ, 0xfc, !PT ;  /* 0x0000000413ff7c12 */ /* 0x040fe2000f80fcff */
[----:B------:R-:W-:-:S05]  /*1830*/  VIADD R19, R19, UR4 ;  /* 0x0000000413137c36 */ /* 0x000fca0008000000 */
[----:B------:R-:W-:-:S13]  /*1840*/  ISETP.GT.U32.OR P0, PT, R19, 0xe, !P0 ;  /* 0x0000000e1300780c */ /* 0x000fda0004704470 */
[----:B0-----:R-:W-:Y:S05]  /*1850*/  @P0 BRA `(.L_x_13) ;  /* 0x00000000009c0947 */ /* 0x001fea0003800000 */
        /* <DEDUP_REMOVED lines=12> */
[----:B------:R-:W-:Y:S01]  /*1920*/  IMAD.U32 R24, RZ, RZ, UR6 ;  /* 0x00000006ff187e24 */ /* 0x000fe2000f8e00ff */
[----:B------:R-:W-:Y:S02]  /*1930*/  MOV R23, UR11 ;  /* 0x0000000b00177c02 */ /* 0x000fe40008000f00 */
[----:B------:R-:W-:Y:S02]  /*1940*/  PRMT R18, R14, 0x9910, RZ ;  /* 0x000099100e127816 */ /* 0x000fe400000000ff */
[----:B------:R-:W-:Y:S02]  /*1950*/  LOP3.LUT R14, R15, 0xffff, RZ, 0xc0, !PT ;  /* 0x0000ffff0f0e7812 */ /* 0x000fe400078ec0ff */
[----:B------:R-:W-:Y:S01]  /*1960*/  LOP3.LUT R23, R23, 0x3, RZ, 0xc0, !PT ;  /* 0x0000000317177812 */ /* 0x000fe200078ec0ff */
[----:B------:R-:W-:Y:S01]  /*1970*/  IMAD.MOV.U32 R15, RZ, RZ, R18 ;  /* 0x000000ffff0f7224 */ /* 0x000fe200078e0012 */
[----:B------:R-:W-:-:S03]  /*1980*/  SHF.R.U32.HI R14, RZ, 0x1, R14 ;  /* 0x00000001ff0e7819 */ /* 0x000fc6000001160e */
[----:B------:R-:W-:Y:S01]  /*1990*/  IMAD R15, R15, 0x2e, RZ ;  /* 0x0000002e0f0f7824 */ /* 0x000fe200078e02ff */
[----:B------:R-:W-:Y:S01]  /*19a0*/  LOP3.LUT R14, R14, 0xffff, RZ, 0xc0, !PT ;  /* 0x0000ffff0e0e7812 */ /* 0x000fe200078ec0ff */
[----:B------:R-:W-:Y:S02]  /*19b0*/  IMAD R24, R24, 0x620, R23 ;  /* 0x0000062018187824 */ /* 0x000fe400078e0217 */
[----:B------:R-:W-:Y:S02]  /*19c0*/  IMAD.MOV R15, RZ, RZ, -R15 ;  /* 0x000000ffff0f7224 */ /* 0x000fe400078e0a0f */
[----:B------:R-:W-:-:S03]  /*19d0*/  IMAD R14, R14, 0xb217, RZ ;  /* 0x0000b2170e0e7824 */ /* 0x000fc600078e02ff */
[----:B------:R-:W-:Y:S02]  /*19e0*/  PRMT R18, R15, 0x7710, RZ ;  /* 0x000077100f127816 */ /* 0x000fe400000000ff */
[----:B------:R-:W-:-:S03]  /*19f0*/  SHF.R.U32.HI R14, RZ, 0x14, R14 ;  /* 0x00000014ff0e7819 */ /* 0x000fc6000001160e */
[----:B------:R-:W-:Y:S01]  /*1a00*/  IMAD.IADD R15, R13, 0x1, R18 ;  /* 0x000000010d0f7824 */ /* 0x000fe200078e0212 */
[----:B------:R-:W-:-:S04]  /*1a10*/  PRMT R18, R14, 0x9910, RZ ;  /* 0x000099100e127816 */ /* 0x000fc800000000ff */
[----:B------:R-:W-:Y:S01]  /*1a20*/  LOP3.LUT R15, R15, 0xffff, RZ, 0xc0, !PT ;  /* 0x0000ffff0f0f7812 */ /* 0x000fe200078ec0ff */
[----:B------:R-:W-:-:S04]  /*1a30*/  IMAD R18, R18, 0xb8, RZ ;  /* 0x000000b812127824 */ /* 0x000fc800078e02ff */
[----:B------:R-:W-:Y:S01]  /*1a40*/  IMAD R24, R24, 0x2e, R15 ;  /* 0x0000002e18187824 */ /* 0x000fe200078e020f */
[----:B------:R-:W-:Y:S01]  /*1a50*/  LOP3.LUT R18, R18, 0xffff, RZ, 0xc0, !PT ;  /* 0x0000ffff12127812 */ /* 0x000fe200078ec0ff */
[----:B------:R-:W0:Y:S02]  /*1a60*/  LDC.64 R14, c[0x0][0x380] ;  /* 0x0000e000ff0e7b82 */ /* 0x000e240000000a00 */
[----:B------:R-:W-:-:S04]  /*1a70*/  IMAD R17, R17, 0x8ce0, R24 ;  /* 0x00008ce011117824 */ /* 0x000fc800078e0218 */
[----:B------:R-:W-:-:S04]  /*1a80*/  IMAD.IADD R18, R18, 0x1, R17 ;  /* 0x0000000112127824 */ /* 0x000fc800078e0211 */
[----:B------:R-:W-:-:S05]  /*1a90*/  IMAD R18, R19, 0xa10, R18 ;  /* 0x00000a1013127824 */ /* 0x000fca00078e0212 */
[----:B------:R-:W-:-:S05]  /*1aa0*/  IADD3 R17, PT, PT, R18, -0xac8, RZ ;  /* 0xfffff53812117810 */ /* 0x000fca0007ffe0ff */
[----:B0-----:R-:W-:-:S05]  /*1ab0*/  IMAD.WIDE R14, R17, 0x4, R14 ;  /* 0x00000004110e7825 */ /* 0x001fca00078e020e */
[----:B------:R0:W5:Y:S02]  /*1ac0*/  LDG.E.CONSTANT R23, desc[UR8][R14.64] ;  /* 0x000000080e177981 */ /* 0x000164000c1e9900 */
.L_x_13:
[----:B------:R-:W-:Y:S05]  /*1ad0*/  BSYNC.RECONVERGENT B0 ;  /* 0x0000000000007941 */ /* 0x000fea0003800200 */
.L_x_12:
[----:B------:R-:W-:Y:S01]  /*1ae0*/  VIADD R17, R2, 0x7 ;  /* 0x0000000702117836 */ /* 0x000fe20000000000 */
[----:B------:R1:W-:Y:S01]  /*1af0*/  STS [R21+0xc], R20 ;  /* 0x00000c1415007388 */ /* 0x0003e20000000800 */
[----:B------:R-:W-:Y:S03]  /*1b00*/  BSSY.RECONVERGENT B0, `(.L_x_14) ;  /* 0x0000039000007945 */ /* 0x000fe60003800200 */
[----:B------:R-:W-:Y:S01]  /*1b10*/  LOP3.LUT R18, R17, 0xffff, RZ, 0xc0, !PT ;  /* 0x0000ffff11127812 */ /* 0x000fe200078ec0ff */
[----:B------:R1:W-:Y:S04]  /*1b20*/  STS [R21+0x10], R22 ;  /* 0x0000101615007388 */ /* 0x0003e80000000800 */
[----:B------:R-:W-:Y:S01]  /*1b30*/  IMAD R19, R18, 0x3b5d, RZ ;  /* 0x00003b5d12137824 */ /* 0x000fe200078e02ff */
[----:B------:R1:W-:Y:S04]  /*1b40*/  STS [R21+0x14], R28 ;  /* 0x0000141c15007388 */ /* 0x0003e80000000800 */
[----:B------:R-:W-:-:S04]  /*1b50*/  SHF.R.U32.HI R19, RZ, 0x19, R19 ;  /* 0x00000019ff137819 */ /* 0x000fc80000011613 */
[----:B0-----:R-:W-:-:S05]  /*1b60*/  PRMT R14, R19, 0x9910, RZ ;  /* 0x00009910130e7816 */ /* 0x001fca00000000ff */
[----:B------:R-:W-:-:S04]  /*1b70*/  IMAD R14, R14, 0x8a0, RZ ;  /* 0x000008a00e0e7824 */ /* 0x000fc800078e02ff */
[----:B------:R-:W-:-:S05]  /*1b80*/  IMAD.MOV R14, RZ, RZ, -R14 ;  /* 0x000000ffff0e7224 */ /* 0x000fca00078e0a0e */
[----:B------:R-:W-:-:S05]  /*1b90*/  PRMT R14, R14, 0x7710, RZ ;  /* 0x000077100e0e7816 */ /* 0x000fca00000000ff */
[----:B------:R-:W-:-:S05]  /*1ba0*/  IMAD.IADD R14, R17, 0x1, R14 ;  /* 0x00000001110e7824 */ /* 0x000fca00078e020e */
[----:B------:R-:W-:-:S05]  /*1bb0*/  LOP3.LUT R14, R14, 0xffff, RZ, 0xc0, !PT ;  /* 0x0000ffff0e0e7812 */ /* 0x000fca00078ec0ff */
[----:B------:R-:W-:-:S05]  /*1bc0*/  IMAD R14, R14, 0x591, RZ ;  /* 0x000005910e0e7824 */ /* 0x000fca00078e02ff */
[----:B------:R-:W-:Y:S01]  /*1bd0*/  SHF.R.U32.HI R24, RZ, 0x14, R14 ;  /* 0x00000014ff187819 */ /* 0x000fe2000001160e */
[----:B------:R-:W-:-:S03]  /*1be0*/  IMAD.MOV.U32 R14, RZ, RZ, RZ ;  /* 0x000000ffff0e7224 */ /* 0x000fc600078e00ff */
[C---:B------:R-:W-:Y:S02]  /*1bf0*/  LOP3.LUT P0, RZ, R24.reuse, UR4, RZ, 0xfc, !PT ;  /* 0x0000000418ff7c12 */ /* 0x040fe4000f80fcff */
[----:B------:R-:W-:-:S04]  /*1c00*/  IADD3 R24, PT, PT, R24, UR4, RZ ;  /* 0x0000000418187c10 */ /* 0x000fc8000fffe0ff */
[----:B------:R-:W-:-:S13]  /*1c10*/  ISETP.GT.U32.OR P0, PT, R24, 0xe, !P0 ;  /* 0x0000000e1800780c */ /* 0x000fda0004704470 */
[----:B-1----:R-:W-:Y:S05]  /*1c20*/  @P0 BRA `(.L_x_15) ;  /* 0x0000000000980947 */ /* 0x002fea0003800000 */
        /* <DEDUP_REMOVED lines=11> */
[----:B------:R-:W-:Y:S01]  /*1ce0*/  SHF.R.U32.HI R15, RZ, 0x15, R15 ;  /* 0x00000015ff0f7819 */ /* 0x000fe2000001160f */
[----:B------:R-:W-:Y:S01]  /*1cf0*/  IMAD.U32 R22, RZ, RZ, UR11 ;  /* 0x0000000bff167e24 */ /* 0x000fe2000f8e00ff */
[----:B------:R-:W-:Y:S01]  /*1d00*/  LOP3.LUT R14, R20, 0xffff, RZ, 0xc0, !PT ;  /* 0x0000ffff140e7812 */ /* 0x000fe200078ec0ff */
[----:B------:R-:W-:Y:S01]  /*1d10*/  IMAD.U32 R25, RZ, RZ, UR6 ;  /* 0x00000006ff197e24 */ /* 0x000fe2000f8e00ff */
[----:B------:R-:W-:Y:S02]  /*1d20*/  PRMT R15, R15, 0x9910, RZ ;  /* 0x000099100f0f7816 */ /* 0x000fe400000000ff */
[----:B------:R-:W-:Y:S02]  /*1d30*/  SHF.R.U32.HI R14, RZ, 0x1, R14 ;  /* 0x00000001ff0e7819 */ /* 0x000fe4000001160e */
        /* <DEDUP_REMOVED lines=19> */
[----:B0-----:R-:W-:-:S06]  /*1e70*/  IMAD.WIDE R14, R19, 0x4, R14 ;  /* 0x00000004130e7825 */ /* 0x001fcc00078e020e */
[----:B------:R0:W5:Y:S02]  /*1e80*/  LDG.E.CONSTANT R14, desc[UR8][R14.64] ;  /* 0x000000080e0e7981 */ /* 0x000164000c1e9900 */
.L_x_15:
[----:B------:R-:W-:Y:S05]  /*1e90*/  BSYNC.RECONVERGENT B0 ;  /* 0x0000000000007941 */ /* 0x000fea0003800200 */
.L_x_14:
[----:B------:R-:W-:Y:S01]  /*1ea0*/  VIADD R19, R2, 0x8 ;  /* 0x0000000802137836 */ /* 0x000fe20000000000 */
[----:B-----5:R1:W-:Y:S01]  /*1eb0*/  STS [R21+0x18], R23 ;  /* 0x0000181715007388 */ /* 0x0203e20000000800 */
[----:B------:R-:W-:Y:S03]  /*1ec0*/  BSSY.RECONVERGENT B0, `(.L_x_16) ;  /* 0x0000039000007945 */ /* 0x000fe60003800200 */
[----:B------:R-:W-:Y:S01]  /*1ed0*/  LOP3.LUT R20, R19, 0xffff, RZ, 0xc0, !PT ;  /* 0x0000ffff13147812 */ /* 0x000fe200078ec0ff */
[----:B------:R1:W-:Y:S04]  /*1ee0*/  STS [R21+0x1c], R14 ;  /* 0x00001c0e15007388 */ /* 0x0003e80000000800 */
[----:B------:R-:W-:-:S05]  /*1ef0*/  IMAD R22, R20, 0x3b5d, RZ ;  /* 0x00003b5d14167824 */ /* 0x000fca00078e02ff */
[----:B------:R-:W-:-:S04]  /*1f00*/  SHF.R.U32.HI R22, RZ, 0x19, R22 ;  /* 0x00000019ff167819 */ /* 0x000fc80000011616 */
[----:B0-----:R-:W-:-:S05]  /*1f10*/  PRMT R15, R22, 0x9910, RZ ;  /* 0x00009910160f7816 */ /* 0x001fca00000000ff */
[----:B------:R-:W-:-:S05]  /*1f20*/  IMAD R15, R15, 0x8a0, RZ ;  /* 0x000008a00f0f7824 */ /* 0x000fca00078e02ff */
[----:B------:R-:W-:-:S04]  /*1f30*/  IADD3 R15, PT, PT, RZ, -R15, RZ ;  /* 0x8000000fff0f7210 */ /* 0x000fc80007ffe0ff */
[----:B------:R-:W-:-:S05]  /*1f40*/  PRMT R24, R15, 0x7710, RZ ;  /* 0x000077100f187816 */ /* 0x000fca00000000ff */
[----:B------:R-:W-:-:S05]  /*1f50*/  IMAD.IADD R15, R19, 0x1, R24 ;  /* 0x00000001130f7824 */ /* 0x000fca00078e0218 */
[----:B------:R-:W-:-:S05]  /*1f60*/  LOP3.LUT R15, R15, 0xffff, RZ, 0xc0, !PT ;  /* 0x0000ffff0f0f7812 */ /* 0x000fca00078ec0ff */
[----:B------:R-:W-:-:S05]  /*1f70*/  IMAD R15, R15, 0x591, RZ ;  /* 0x000005910f0f7824 */ /* 0x000fca00078e02ff */
[----:B------:R-:W-:Y:S01]  /*1f80*/  SHF.R.U32.HI R24, RZ, 0x14, R15 ;  /* 0x00000014ff187819 */ /* 0x000fe2000001160f */
[----:B------:R-:W-:-:S03]  /*1f90*/  IMAD.MOV.U32 R15, RZ, RZ, RZ ;  /* 0x000000ffff0f7224 */ /* 0x000fc600078e00ff */
[C---:B------:R-:W-:Y:S01]  /*1fa0*/  LOP3.LUT P0, RZ, R24.reuse, UR4, RZ, 0xfc, !PT ;  /* 0x0000000418ff7c12 */ /* 0x040fe2000f80fcff */
[----:B------:R-:W-:-:S05]  /*1fb0*/  VIADD R24, R24, UR4 ;  /* 0x0000000418187c36 */ /* 0x000fca0008000000 */
[----:B------:R-:W-:-:S13]  /*1fc0*/  ISETP.GT.U32.OR P0, PT, R24, 0xe, !P0 ;  /* 0x0000000e1800780c */ /* 0x000fda0004704470 */
[----:B-1----:R-:W-:Y:S05]  /*1fd0*/  @P0 BRA `(.L_x_17) ;  /* 0x00000000009c0947 */ /* 0x002fea0003800000 */
[----:B------:R-:W-:-:S05]  /*1fe0*/  IMAD R14, R20, 0xb217, RZ ;  /* 0x0000b217140e7824 */ /* 0x000fca00078e02ff */
[----:B------:R-:W-:-:S04]  /*1ff0*/  SHF.R.U32.HI R21, RZ, 0x19, R14 ;  /* 0x00000019ff157819 */ /* 0x000fc8000001160e */
[----:B------:R-:W-:-:S05]  /*2000*/  PRMT R21, R21, 0x9910, RZ ;  /* 0x0000991015157816 */ /* 0x000fca00000000ff */
[----:B------:R-:W-:-:S05]  /*2010*/  IMAD R21, R21, 0x2e0, RZ ;  /* 0x000002e015157824 */ /* 0x000fca00078e02ff */
[----:B------:R-:W-:-:S04]  /*2020*/  IADD3 R21, PT, PT, RZ, -R21, RZ ;  /* 0x80000015ff157210 */ /* 0x000fc80007ffe0ff */
        /* <DEDUP_REMOVED lines=10> */
[----:B------:R-:W-:Y:S01]  /*20d0*/  MOV R21, UR11 ;  /* 0x0000000b00157c02 */ /* 0x000fe20008000f00 */
[----:B------:R-:W-:Y:S01]  /*20e0*/  IMAD R15, R15, 0x2e, RZ ;  /* 0x0000002e0f0f7824 */ /* 0x000fe200078e02ff */
[----:B------:R-:W-:Y:S02]  /*20f0*/  SHF.R.U32.HI R14, RZ, 0x1, R14 ;  /* 0x00000001ff0e7819 */ /* 0x000fe4000001160e */
[----:B------:R-:W-:Y:S01]  /*2100*/  LOP3.LUT R21, R21, 0x3, RZ, 0xc0, !PT ;  /* 0x0000000315157812 */ /* 0x000fe200078ec0ff */
[----:B------:R-:W-:Y:S01]  /*2110*/  IMAD.MOV R15, RZ, RZ, -R15 ;  /* 0x000000ffff0f7224 */ /* 0x000fe200078e0a0f */
[----:B------:R-:W-:-:S04]  /*2120*/  LOP3.LUT R14, R14, 0xffff, RZ, 0xc0, !PT ;  /* 0x0000ffff0e0e7812 */ /* 0x000fc800078ec0ff */
[----:B------:R-:W-:Y:S01]  /*2130*/  PRMT R26, R15, 0x7710, RZ ;  /* 0x000077100f1a7816 */ /* 0x000fe200000000ff */
[----:B------:R-:W-:-:S04]  /*2140*/  IMAD R14, R14, 0xb217, RZ ;  /* 0x0000b2170e0e7824 */ /* 0x000fc800078e02ff */
[----:B------:R-:W-:Y:S01]  /*2150*/  IMAD.IADD R15, R19, 0x1, R26 ;  /* 0x00000001130f7824 */ /* 0x000fe200078e021a */
[----:B------:R-:W-:-:S04]  /*2160*/  SHF.R.U32.HI R14, RZ, 0x14, R14 ;  /* 0x00000014ff0e7819 */ /* 0x000fc8000001160e */
        /* <DEDUP_REMOVED lines=12> */
[----:B0-----:R-:W-:-:S06]  /*2230*/  IMAD.WIDE R14, R21, 0x4, R14 ;  /* 0x00000004150e7825 */ /* 0x001fcc00078e020e */
[----:B------:R0:W5:Y:S02]  /*2240*/  LDG.E.CONSTANT R15, desc[UR8][R14.64] ;  /* 0x000000080e0f7981 */ /* 0x000164000c1e9900 */
.L_x_17:
[----:B------:R-:W-:Y:S05]  /*2250*/  BSYNC.RECONVERGENT B0 ;  /* 0x0000000000007941 */ /* 0x000fea0003800200 */
.L_x_16:
[----:B------:R-:W-:Y:S01]  /*2260*/  ULEA UR5, UR10, UR5, 0x18 ;  /* 0x000000050a057291 */ /* 0x000fe2000f8ec0ff */
[----:B------:R-:W-:Y:S01]  /*2270*/  IMAD.MOV.U32 R21, RZ, RZ, 0x24 ;  /* 0x00000024ff157424 */ /* 0x000fe200078e00ff */
[C---:B------:R-:W-:Y:S01]  /*2280*/  ISETP.GT.U32.AND P0, PT, R0.reuse, 0xa8, PT ;  /* 0x000000a80000780c */ /* 0x040fe20003f04070 */
[----:B------:R-:W-:Y:S03]  /*2290*/  BSSY.RECONVERGENT B0, `(.L_x_18) ;  /* 0x00002ac000007945 */ /* 0x000fe60003800200 */
[----:B0-----:R-:W-:-:S05]  /*22a0*/  IMAD R14, R0, R21, UR5 ;  /* 0x00000005000e7e24 */ /* 0x001fca000f8e0215 */
[----:B-----5:R0:W-:Y:S04]  /*22b0*/  STS [R14+0x20], R15 ;  /* 0x0000200f0e007388 */ /* 0x0201e80000000800 */
[----:B------:R-:W-:Y:S05]  /*22c0*/  @P0 BRA `(.L_x_19) ;  /* 0x0000002800a00947 */ /* 0x000fea0003800000 */
[C---:B0-----:R-:W-:Y:S01]  /*22d0*/  VIADD R14, R2.reuse, 0x2b2 ;  /* 0x000002b2020e7836 */ /* 0x041fe20000000000 */
[----:B------:R-:W-:Y:S01]  /*22e0*/  BSSY.RECONVERGENT B1, `(.L_x_20) ;  /* 0x000002b000017945 */ /* 0x000fe20003800200 */
[C---:B------:R-:W-:Y:S01]  /*22f0*/  VIADD R22, R2.reuse, 0xb52 ;  /* 0x00000b5202167836 */ /* 0x040fe20000000000 */
[----:B------:R-:W-:Y:S02]  /*2300*/  LOP3.LUT R21, R2, 0xffff, RZ, 0xc0, !PT ;  /* 0x0000ffff02157812 */ /* 0x000fe400078ec0ff */
[----:B------:R-:W-:-:S05]  /*2310*/  LOP3.LUT R14, R14, 0xffff, RZ, 0xc0, !PT ;  /* 0x0000ffff0e0e7812 */ /* 0x000fca00078ec0ff */
[----:B------:R-:W-:-:S05]  /*2320*/  IMAD R14, R14, 0xb217, RZ ;  /* 0x0000b2170e0e7824 */ /* 0x000fca00078e02ff */
[----:B------:R-:W-:Y:S01]  /*2330*/  SHF.R.U32.HI R23, RZ, 0x19, R14 ;  /* 0x00000019ff177819 */ /* 0x000fe2000001160e */
[----:B------:R-:W-:-:S03]  /*2340*/  IMAD.MOV.U32 R14, RZ, RZ, RZ ;  /* 0x000000ffff0e7224 */ /* 0x000fc600078e00ff */
[C---:B------:R-:W-:Y:S02]  /*2350*/  LOP3.LUT P0, RZ, R23.reuse, UR4, RZ, 0xfc, !PT ;  /* 0x0000000417ff7c12 */ /* 0x040fe4000f80fcff */
[----:B------:R-:W-:-:S04]  /*2360*/  IADD3 R23, PT, PT, R23, UR4, RZ ;  /* 0x0000000417177c10 */ /* 0x000fc8000fffe0ff */
[----:B------:R-:W-:-:S13]  /*2370*/  ISETP.GT.U32.OR P0, PT, R23, 0xe, !P0 ;  /* 0x0000000e1700780c */ /* 0x000fda0004704470 */
[----:B------:R-:W-:Y:S05]  /*2380*/  @P0 BRA `(.L_x_21) ;  /* 0x0000000000800947 */ /* 0x000fea0003800000 */
[----:B------:R-:W-:-:S05]  /*2390*/  LOP3.LUT R15, R2, 0xffff, RZ, 0xc0, !PT ;  /* 0x0000ffff020f7812 */ /* 0x000fca00078ec0ff */
[----:B------:R-:W-:-:S05]  /*23a0*/  IMAD R15, R15, 0x1643, RZ ;  /* 0x000016430f0f7824 */ /* 0x000fca00078e02ff */
[----:B------:R-:W-:-:S05]  /*23b0*/  SHF.R.U32.HI R15, RZ, 0x12, R15 ;  /* 0x00000012ff0f7819 */ /* 0x000fca000001160f */
[----:B------:R-:W-:-:S05]  /*23c0*/  IMAD.MOV R24, RZ, RZ, -R15 ;  /* 0x000000ffff187224 */ /* 0x000fca00078e0a0f */
[----:B------:R-:W-:Y:S02]  /*23d0*/  LOP3.LUT P0, RZ, R24, 0xf, RZ, 0xc0, !PT ;  /* 0x0000000f18ff7812 */ /* 0x000fe4000780c0ff */
[----:B------:R-:W-:-:S04]  /*23e0*/  LOP3.LUT R24, R15, 0xf, RZ, 0xc0, !PT ;  /* 0x0000000f0f187812 */ /* 0x000fc800078ec0ff */
[----:B------:R-:W-:-:S13]  /*23f0*/  ISETP.EQ.OR P0, PT, R24, 0x1, !P0 ;  /* 0x000000011800780c */ /* 0x000fda0004702670 */
[----:B------:R-:W-:Y:S05]  /*2400*/  @P0 BRA `(.L_x_21) ;  /* 0x0000000000600947 */ /* 0x000fea0003800000 */
[----:B------:R-:W-:Y:S01]  /*2410*/  PRMT R14, R15, 0x9910, RZ ;  /* 0x000099100f0e7816 */ /* 0x000fe200000000ff */
[----:B------:R-:W-:Y:S01]  /*2420*/  IMAD.U32 R27, RZ, RZ, UR6 ;  /* 0x00000006ff1b7e24 */ /* 0x000fe2000f8e00ff */
[----:B------:R-:W-:-:S03]  /*2430*/  MOV R24, UR11 ;  /* 0x0000000b00187c02 */ /* 0x000fc60008000f00 */
[----:B------:R-:W-:Y:S01]  /*2440*/  IMAD R14, R14, 0x2e, RZ ;  /* 0x0000002e0e0e7824 */ /* 0x000fe200078e02ff */
[----:B------:R-:W-:-:S03]  /*2450*/  LOP3.LUT R24, R24, 0x3, RZ, 0xc0, !PT ;  /* 0x0000000318187812 */ /* 0x000fc600078ec0ff */
[----:B------:R-:W-:Y:S02]  /*2460*/  IMAD.MOV R14, RZ, RZ, -R14 ;  /* 0x000000ffff0e7224 */ /* 0x000fe400078e0a0e */
[----:B------:R-:W-:-:S03]  /*2470*/  IMAD R24, R27, 0x620, R24 ;  /* 0x000006201b187824 */ /* 0x000fc600078e0218 */
[----:B------:R-:W-:Y:S01]  /*2480*/  PRMT R25, R14, 0x7710, RZ ;  /* 0x000077100e197816 */ /* 0x000fe200000000ff */
[----:B------:R-:W-:-:S03]  /*2490*/  VIADD R14, R2, 0xb52 ;  /* 0x00000b52020e7836 */ /* 0x000fc60000000000 */
[----:B------:R-:W-:Y:S02]  /*24a0*/  IADD3 R25, PT, PT, R2, R25, RZ ;  /* 0x0000001902197210 */ /* 0x000fe40007ffe0ff */
[----:B------:R-:W-:Y:S02]  /*24b0*/  LOP3.LUT R14, R14, 0xffff, RZ, 0xc0, !PT ;  /* 0x0000ffff0e0e7812 */ /* 0x000fe400078ec0ff */
[----:B------:R-:W-:-:S03]  /*24c0*/  LOP3.LUT R25, R25, 0xffff, RZ, 0xc0, !PT ;  /* 0x0000ffff19197812 */ /* 0x000fc600078ec0ff */
[----:B------:R-:W-:Y:S02]  /*24d0*/  IMAD R14, R14, 0x3b5d, RZ ;  /* 0x00003b5d0e0e7824 */ /* 0x000fe400078e02ff */
[----:B------:R-:W-:Y:S02]  /*24e0*/  IMAD R27, R24, 0x2e, R25 ;  /* 0x0000002e181b7824 */ /* 0x000fe400078e0219 */
[----:B------:R-:W-:Y:S01]  /*24f0*/  VIADD R25, R15, 0xffffffff ;  /* 0xffffffff0f197836 */ /* 0x000fe20000000000 */
[----:B------:R-:W-:Y:S02]  /*2500*/  SHF.R.U32.HI R24, RZ, 0x19, R14 ;  /* 0x00000019ff187819 */ /* 0x000fe4000001160e */
[----:B------:R-:W0:Y:S02]  /*2510*/  LDC.64 R14, c[0x0][0x380] ;  /* 0x0000e000ff0e7b82 */ /* 0x000e240000000a00 */
[----:B------:R-:W-:Y:S01]  /*2520*/  LOP3.LUT R25, R25, 0xf, RZ, 0xc0, !PT ;  /* 0x0000000f19197812 */ /* 0x000fe200078ec0ff */
[----:B------:R-:W-:-:S04]  /*2530*/  IMAD R24, R24, 0x8ce0, R27 ;  /* 0x00008ce018187824 */ /* 0x000fc800078e021b */
[----:B------:R-:W-:-:S04]  /*2540*/  IMAD R24, R25, 0xb8, R24 ;  /* 0x000000b819187824 */ /* 0x000fc800078e0218 */
[----:B------:R-:W-:-:S04]  /*2550*/  IMAD R24, R23, 0xa10, R24 ;  /* 0x00000a1017187824 */ /* 0x000fc800078e0218 */
[----:B------:R-:W-:-:S04]  /*2560*/  VIADD R23, R24, 0xfffff538 ;  /* 0xfffff53818177836 */ /* 0x000fc80000000000 */
[----:B0-----:R-:W-:-:S06]  /*2570*/  IMAD.WIDE.U32 R14, R23, 0x4, R14 ;  /* 0x00000004170e7825 */ /* 0x001fcc00078e000e */
[----:B------:R0:W5:Y:S02]  /*2580*/  LDG.E.CONSTANT R14, desc[UR8][R14.64] ;  /* 0x000000080e0e7981 */ /* 0x000164000c1e9900 */
.L_x_21:
[----:B------:R-:W-:Y:S05]  /*2590*/  BSYNC.RECONVERGENT B1 ;  /* 0x0000000000017941 */ /* 0x000fea0003800200 */
.L_x_20:
[----:B0-----:R-:W-:Y:S01]  /*25a0*/  LOP3.LUT R15, R22, 0xffff, RZ, 0xc0, !PT ;  /* 0x0000ffff160f7812 */ /* 0x001fe200078ec0ff */
[----:B------:R-:W-:Y:S01]  /*25b0*/  IMAD R23, R21, 0x1643, RZ ;  /* 0x0000164315177824 */ /* 0x000fe200078e02ff */
[----:B------:R-:W-:Y:S03]  /*25c0*/  BSSY.RECONVERGENT B1, `(.L_x_22) ;  /* 0x000003f000017945 */ /* 0x000fe60003800200 */
[----:B------:R-:W-:Y:S01]  /*25d0*/  IMAD R21, R15, 0xb217, RZ ;  /* 0x0000b2170f157824 */ /* 0x000fe200078e02ff */
[----:B------:R-:W-:-:S04]  /*25e0*/  SHF.R.U32.HI R15, RZ, 0x12, R23 ;  /* 0x00000012ff0f7819 */ /* 0x000fc80000011617 */
[----:B------:R-:W-:Y:S02]  /*25f0*/  SHF.R.U32.HI R21, RZ, 0x19, R21 ;  /* 0x00000019ff157819 */ /* 0x000fe40000011615 */
[----:B------:R-:W-:Y:S02]  /*2600*/  PRMT R24, R15, 0x9910, RZ ;  /* 0x000099100f187816 */ /* 0x000fe400000000ff */
[----:B------:R-:W-:Y:S02]  /*2610*/  PRMT R23, R21, 0x9910, RZ ;  /* 0x0000991015177816 */ /* 0x000fe400000000ff */
[----:B------:R-:W-:Y:S01]  /*2620*/  IADD3 R15, PT, PT, R15, -0x1, RZ ;  /* 0xffffffff0f0f7810 */ /* 0x000fe20007ffe0ff */
[----:B------:R-:W-:Y:S02]  /*2630*/  IMAD.MOV.U32 R21, RZ, RZ, R24 ;  /* 0x000000ffff157224 */ /* 0x000fe400078e0018 */
[----:B------:R-:W-:Y:S02]  /*2640*/  IMAD R23, R23, 0x2e0, RZ ;  /* 0x000002e017177824 */ /* 0x000fe400078e02ff */
[----:B------:R-:W-:-:S02]  /*2650*/  IMAD R24, R21, 0x2e, RZ ;  /* 0x0000002e15187824 */ /* 0x000fc400078e02ff */
[----:B------:R-:W-:-:S03]  /*2660*/  IMAD.MOV R23, RZ, RZ, -R23 ;  /* 0x000000ffff177224 */ /* 0x000fc600078e0a17 */
[----:B------:R-:W-:Y:S02]  /*2670*/  IADD3 R24, PT, PT, RZ, -R24, RZ ;  /* 0x80000018ff187210 */ /* 0x000fe40007ffe0ff */
[----:B------:R-:W-:Y:S02]  /*2680*/  PRMT R23, R23, 0x7710, RZ ;  /* 0x0000771017177816 */ /* 0x000fe400000000ff */
[----:B------:R-:W-:-:S03]  /*2690*/  PRMT R25, R24, 0x7710, RZ ;  /* 0x0000771018197816 */ /* 0x000fc600000000ff */
[----:B------:R-:W-:Y:S02]  /*26a0*/  IMAD.IADD R22, R22, 0x1, R23 ;  /* 0x0000000116167824 */ /* 0x000fe400078e0217 */
[----:B------:R-:W-:-:S03]  /*26b0*/  IMAD.IADD R25, R2, 0x1, R25 ;  /* 0x0000000102197824 */ /* 0x000fc600078e0219 */
[----:B------:R-:W-:Y:S02]  /*26c0*/  LOP3.LUT R22, R22, 0xffff, RZ, 0xc0, !PT ;  /* 0x0000ffff16167812 */ /* 0x000fe400078ec0ff */
[----:B------:R-:W-:Y:S02]  /*26d0*/  LOP3.LUT R23, R25, 0xffff, RZ, 0xc0, !PT ;  /* 0x0000ffff19177812 */ /* 0x000fe400078ec0ff */
[----:B------:R-:W-:Y:S01]  /*26e0*/  LOP3.LUT R25, R15, 0xf, RZ, 0xc0, !PT ;  /* 0x0000000f0f197812 */ /* 0x000fe200078ec0ff */
[----:B------:R-:W-:Y:S01]  /*26f0*/  VIADD R15, R2, 0x2b3 ;  /* 0x000002b3020f7836 */ /* 0x000fe20000000000 */
[----:B------:R-:W-:-:S04]  /*2700*/  IADD3 R22, PT, PT, -R22, R2, R23 ;  /* 0x0000000216167210 */ /* 0x000fc80007ffe117 */
[----:B------:R-:W-:Y:S01]  /*2710*/  LOP3.LUT R15, R15, 0xffff, RZ, 0xc0, !PT ;  /* 0x0000ffff0f0f7812 */ /* 0x000fe200078ec0ff */
[----:B------:R-:W-:-:S04]  /*2720*/  IMAD R22, R25, 0x2e, R22 ;  /* 0x0000002e19167824 */ /* 0x000fc800078e0216 */
[----:B------:R-:W-:Y:S01]  /*2730*/  IMAD R15, R15, 0xb217, RZ ;  /* 0x0000b2170f0f7824 */ /* 0x000fe200078e02ff */
[----:B------:R-:W-:-:S04]  /*2740*/  LEA R25, R22, UR7, 0x2 ;  /* 0x0000000716197c11 */ /* 0x000fc8000f8e10ff */
[----:B------:R-:W-:Y:S01]  /*2750*/  SHF.R.U32.HI R22, RZ, 0x19, R15 ;  /* 0x00000019ff167819 */ /* 0x000fe2000001160f */
[----:B-----5:R0:W-:Y:S01]  /*2760*/  STS [R25+0x2d48], R14 ;  /* 0x002d480e19007388 */ /* 0x0201e20000000800 */
[----:B------:R-:W-:Y:S02]  /*2770*/  IMAD.MOV.U32 R15, RZ, RZ, RZ ;  /* 0x000000ffff0f7224 */ /* 0x000fe400078e00ff */
[C---:B------:R-:W-:Y:S01]  /*2780*/  LOP3.LUT P0, RZ, R22.reuse, UR4, RZ, 0xfc, !PT ;  /* 0x0000000416ff7c12 */ /* 0x040fe2000f80fcff */
[----:B------:R-:W-:-:S05]  /*2790*/  VIADD R22, R22, UR4 ;  /* 0x0000000416167c36 */ /* 0x000fca0008000000 */
[----:B------:R-:W-:-:S13]  /*27a0*/  ISETP.GT.U32.OR P0, PT, R22, 0xe, !P0 ;  /* 0x0000000e1600780c */ /* 0x000fda0004704470 */
[----:B0-----:R-:W-:Y:S05]  /*27b0*/  @P0 BRA `(.L_x_23) ;  /* 0x00000000007c0947 */ /* 0x001fea0003800000 */
[----:B------:R-:W-:-:S05]  /*27c0*/  IMAD R24, R6, 0xb217, RZ ;  /* 0x0000b21706187824 */ /* 0x000fca00078e02ff */
[----:B------:R-:W-:-:S04]  /*27d0*/  SHF.R.U32.HI R24, RZ, 0x15, R24 ;  /* 0x00000015ff187819 */ /* 0x000fc80000011618 */
[----:B------:R-:W-:-:S04]  /*27e0*/  IADD3 R14, PT, PT, -R24, RZ, RZ ;  /* 0x000000ff180e7210 */ /* 0x000fc80007ffe1ff */
[----:B------:R-:W-:Y:S02]  /*27f0*/  LOP3.LUT P0, RZ, R14, 0xf, RZ, 0xc0, !PT ;  /* 0x0000000f0eff7812 */ /* 0x000fe4000780c0ff */
[----:B------:R-:W-:-:S04]  /*2800*/  LOP3.LUT R14, R24, 0xf, RZ, 0xc0, !PT ;  /* 0x0000000f180e7812 */ /* 0x000fc800078ec0ff */
[----:B------:R-:W-:-:S13]  /*2810*/  ISETP.EQ.OR P0, PT, R14, 0x1, !P0 ;  /* 0x000000010e00780c */ /* 0x000fda0004702670 */
[----:B------:R-:W-:Y:S05]  /*2820*/  @P0 BRA `(.L_x_23) ;  /* 0x0000000000600947 */ /* 0x000fea0003800000 */
[C---:B------:R-:W-:Y:S01]  /*2830*/  PRMT R14, R24.reuse, 0x9910, RZ ;  /* 0x00009910180e7816 */ /* 0x040fe200000000ff */
[----:B------:R-:W-:Y:S01]  /*2840*/  IMAD.U32 R15, RZ, RZ, UR11 ;  /* 0x0000000bff0f7e24 */ /* 0x000fe2000f8e00ff */
[----:B------:R-:W-:Y:S01]  /*2850*/  MOV R28, UR6 ;  /* 0x00000006001c7c02 */ /* 0x000fe20008000f00 */
[----:B------:R-:W-:Y:S02]  /*2860*/  VIADD R24, R24, 0xffffffff ;  /* 0xffffffff18187836 */ /* 0x000fe40000000000 */
[----:B------:R-:W-:Y:S01]  /*2870*/  IMAD R14, R14, 0x2e, RZ ;  /* 0x0000002e0e0e7824 */ /* 0x000fe200078e02ff */
[----:B------:R-:W-:Y:S02]  /*2880*/  LOP3.LUT R15, R15, 0x3, RZ, 0xc0, !PT ;  /* 0x000000030f0f7812 */ /* 0x000fe400078ec0ff */
[----:B------:R-:W-:Y:S01]  /*2890*/  LOP3.LUT R24, R24, 0xf, RZ, 0xc0, !PT ;  /* 0x0000000f18187812 */ /* 0x000fe200078ec0ff */
[----:B------:R-:W-:Y:S02]  /*28a0*/  IMAD.MOV R26, RZ, RZ, -R14 ;  /* 0x000000ffff1a7224 */ /* 0x000fe400078e0a0e */
[----:B------:R-:W-:-:S02]  /*28b0*/  VIADD R14, R2, 0xb53 ;  /* 0x00000b53020e7836 */ /* 0x000fc40000000000 */
[----:B------:R-:W-:Y:S01]  /*28c0*/  IMAD R15, R28, 0x620, R15 ;  /* 0x000006201c0f7824 */ /* 0x000fe200078e020f */
[----:B------:R-:W-:Y:S02]  /*28d0*/  PRMT R26, R26, 0x7710, RZ ;  /* 0x000077101a1a7816 */ /* 0x000fe400000000ff */
[----:B------:R-:W-:-:S03]  /*28e0*/  LOP3.LUT R14, R14, 0xffff, RZ, 0xc0, !PT ;  /* 0x0000ffff0e0e7812 */ /* 0x000fc600078ec0ff */
[----:B------:R-:W-:Y:S02]  /*28f0*/  IMAD.IADD R26, R3, 0x1, R26 ;  /* 0x00000001031a7824 */ /* 0x000fe400078e021a */
[----:B------:R-:W-:-:S03]  /*2900*/  IMAD R14, R14, 0x3b5d, RZ ;  /* 0x00003b5d0e0e7824 */ /* 0x000fc600078e02ff */
[----:B------:R-:W-:Y:S02]  /*2910*/  LOP3.LUT R26, R26, 0xffff, RZ, 0xc0, !PT ;  /* 0x0000ffff1a1a7812 */ /* 0x000fe400078ec0ff */
[----:B------:R-:W-:-:S03]  /*2920*/  SHF.R.U32.HI R25, RZ, 0x19, R14 ;  /* 0x00000019ff197819 */ /* 0x000fc6000001160e */
[----:B------:R-:W-:Y:S02]  /*2930*/  IMAD R26, R15, 0x2e, R26 ;  /* 0x0000002e0f1a7824 */ /* 0x000fe400078e021a */
[----:B------:R-:W0:Y:S02]  /*2940*/  LDC.64 R14, c[0x0][0x380] ;  /* 0x0000e000ff0e7b82 */ /* 0x000e240000000a00 */
[----:B------:R-:W-:-:S04]  /*2950*/  IMAD R25, R25, 0x8ce0, R26 ;  /* 0x00008ce019197824 */ /* 0x000fc800078e021a */
[----:B------:R-:W-:-:S04]  /*2960*/  IMAD R25, R22, 0xa10, R25 ;  /* 0x00000a1016197824 */ /* 0x000fc800078e0219 */
[----:B------:R-:W-:-:S04]  /*2970*/  IMAD R24, R24, 0xb8, R25 ;  /* 0x000000b818187824 */ /* 0x000fc800078e0219 */
[----:B------:R-:W-:-:S04]  /*2980*/  VIADD R25, R24, 0xfffff538 ;  /* 0xfffff53818197836 */ /* 0x000fc80000000000 */
[----:B0-----:R-:W-:-:S06]  /*2990*/  IMAD.WIDE.U32 R14, R25, 0x4, R14 ;  /* 0x00000004190e7825 */ /* 0x001fcc00078e000e */
[----:B------:R0:W5:Y:S02]  /*29a0*/  LDG.E.CONSTANT R15, desc[UR8][R14.64] ;  /* 0x000000080e0f7981 */ /* 0x000164000c1e9900 */
.L_x_23:
[----:B------:R-:W-:Y:S05]  /*29b0*/  BSYNC.RECONVERGENT B1 ;  /* 0x0000000000017941 */ /* 0x000fea0003800200 */
.L_x_22:
[----:B0-----:R-:W-:Y:S01]  /*29c0*/  IADD3 R14, PT, PT, R2, 0xb53, RZ ;  /* 0x00000b53020e7810 */ /* 0x001fe20007ffe0ff */
[----:B------:R-:W-:Y:S01]  /*29d0*/  IMAD R6, R6, 0xb217, RZ ;  /* 0x0000b21706067824 */ /* 0x000fe200078e02ff */
[----:B------:R-:W-:Y:S02]  /*29e0*/  BSSY.RECONVERGENT B1, `(.L_x_24) ;  /* 0x0000040000017945 */ /* 0x000fe40003800200 */
[----:B------:R-:W-:Y:S02]  /*29f0*/  LOP3.LUT R22, R14, 0xffff, RZ, 0xc0, !PT ;  /* 0x0000ffff0e167812 */ /* 0x000fe400078ec0ff */
[----:B------:R-:W-:-:S03]  /*2a00*/  SHF.R.U32.HI R6, RZ, 0x15, R6 ;  /* 0x00000015ff067819 */ /* 0x000fc60000011606 */
[----:B------:R-:W-:Y:S01]  /*2a10*/  IMAD R22, R22, 0xb217, RZ ;  /* 0x0000b21716167824 */ /* 0x000fe200078e02ff */
[C---:B------:R-:W-:Y:S01]  /*2a20*/  PRMT R25, R6.reuse, 0x9910, RZ ;  /* 0x0000991006197816 */ /* 0x040fe200000000ff */
[----:B------:R-:W-:-:S03]  /*2a30*/  VIADD R6, R6, 0xffffffff ;  /* 0xffffffff06067836 */ /* 0x000fc60000000000 */
[----:B------:R-:W-:-:S04]  /*2a40*/  SHF.R.U32.HI R22, RZ, 0x19, R22 ;  /* 0x00000019ff167819 */ /* 0x000fc80000011616 */
[----:B------:R-:W-:Y:S01]  /*2a50*/  PRMT R24, R22, 0x9910, RZ ;  /* 0x0000991016187816 */ /* 0x000fe200000000ff */
[----:B------:R-:W-:-:S04]  /*2a60*/  IMAD.MOV.U32 R22, RZ, RZ, R25 ;  /* 0x000000ffff167224 */ /* 0x000fc800078e0019 */
[----:B------:R-:W-:Y:S02]  /*2a70*/  IMAD R25, R22, 0x2e, RZ ;  /* 0x0000002e16197824 */ /* 0x000fe400078e02ff */
[----:B------:R-:W-:Y:S02]  /*2a80*/  IMAD R24, R24, 0x2e0, RZ ;  /* 0x000002e018187824 */ /* 0x000fe400078e02ff */
[----:B------:R-:W-:Y:S02]  /*2a90*/  IMAD.MOV R26, RZ, RZ, -R25 ;  /* 0x000000ffff1a7224 */ /* 0x000fe400078e0a19 */
[----:B------:R-:W-:-:S03]  /*2aa0*/  IMAD.MOV R25, RZ, RZ, -R24 ;  /* 0x000000ffff197224 */ /* 0x000fc600078e0a18 */
[----:B------:R-:W-:Y:S02]  /*2ab0*/  PRMT R24, R26, 0x7710, RZ ;  /* 0x000077101a187816 */ /* 0x000fe400000000ff */
[----:B------:R-:W-:Y:S02]  /*2ac0*/  PRMT R25, R25, 0x7710, RZ ;  /* 0x0000771019197816 */ /* 0x000fe400000000ff */
[----:B------:R-:W-:-:S03]  /*2ad0*/  IADD3 R3, PT, PT, R3, R24, RZ ;  /* 0x0000001803037210 */ /* 0x000fc60007ffe0ff */
[----:B------:R-:W-:Y:S01]  /*2ae0*/  IMAD.IADD R14, R14, 0x1, R25 ;  /* 0x000000010e0e7824 */ /* 0x000fe200078e0219 */
[----:B------:R-:W-:Y:S01]  /*2af0*/  LOP3.LUT R25, R6, 0xf, RZ, 0xc0, !PT ;  /* 0x0000000f06197812 */ /* 0x000fe200078ec0ff */
[----:B------:R-:W-:Y:S01]  /*2b00*/  VIADD R6, R2, 0x2b4 ;  /* 0x000002b402067836 */ /* 0x000fe20000000000 */
[----:B------:R-:W-:Y:S02]  /*2b10*/  LOP3.LUT R3, R3, 0xffff, RZ, 0xc0, !PT ;  /* 0x0000ffff03037812 */ /* 0x000fe400078ec0ff */
[----:B------:R-:W-:Y:S02]  /*2b20*/  LOP3.LUT R14, R14, 0xffff, RZ, 0xc0, !PT ;  /* 0x0000ffff0e0e7812 */ /* 0x000fe400078ec0ff */
[----:B------:R-:W-:Y:S02]  /*2b30*/  LOP3.LUT R6, R6, 0xffff, RZ, 0xc0, !PT ;  /* 0x0000ffff06067812 */ /* 0x000fe400078ec0ff */
[----:B------:R-:W-:-:S03]  /*2b40*/  IADD3 R14, PT, PT, R3, R2, -R14 ;  /* 0x00000002030e7210 */ /* 0x000fc60007ffe80e */
[----:B------:R-:W-:Y:S02]  /*2b50*/  IMAD R6, R6, 0xb217, RZ ;  /* 0x0000b21706067824 */ /* 0x000fe400078e02ff */
[----:B------:R-:W-:-:S03]  /*2b60*/  IMAD R14, R25, 0x2e, R14 ;  /* 0x0000002e190e7824 */ /* 0x000fc600078e020e */
[----:B------:R-:W-:Y:S01]  /*2b70*/  SHF.R.U32.HI R24, RZ, 0x19, R6 ;  /* 0x00000019ff187819 */ /* 0x000fe20000011606 */
[----:B------:R-:W-:Y:S01]  /*2b80*/  IMAD.MOV.U32 R6, RZ, RZ, RZ ;  /* 0x000000ffff067224 */ /* 0x000fe200078e00ff */
[----:B------:R-:W-:Y:S02]  /*2b90*/  LEA R14, R14, UR7, 0x2 ;  /* 0x000000070e0e7c11 */ /* 0x000fe4000f8e10ff */
[C---:B------:R-:W-:Y:S02]  /*2ba0*/  LOP3.LUT P0, RZ, R24.reuse, UR4, RZ, 0xfc, !PT ;  /* 0x0000000418ff7c12 */ /* 0x040fe4000f80fcff */
[----:B------:R-:W-:Y:S01]  /*2bb0*/  IADD3 R24, PT, PT, R24, UR4, RZ ;  /* 0x0000000418187c10 */ /* 0x000fe2000fffe0ff */
[----:B-----5:R0:W-:Y:S03]  /*2bc0*/  STS [R14+0x2d4c], R15 ;  /* 0x002d4c0f0e007388 */ /* 0x0201e60000000800 */
[----:B------:R-:W-:-:S13]  /*2bd0*/  ISETP.GT.U32.OR P0, PT, R24, 0xe, !P0 ;  /* 0x0000000e1800780c */ /* 0x000fda0004704470 */
[----:B0-----:R-:W-:Y:S05]  /*2be0*/  @P0 BRA `(.L_x_25) ;  /* 0x00000000007c0947 */ /* 0x001fea0003800000 */
[----:B------:R-:W-:-:S05]  /*2bf0*/  IMAD R25, R7, 0xb217, RZ ;  /* 0x0000b21707197824 */ /* 0x000fca00078e02ff */
[----:B------:R-:W-:-:S05]  /*2c00*/  SHF.R.U32.HI R25, RZ, 0x15, R25 ;  /* 0x00000015ff197819 */ /* 0x000fca0000011619 */
[----:B------:R-:W-:-:S05]  /*2c10*/  IMAD.MOV R14, RZ, RZ, -R25 ;  /* 0x000000ffff0e7224 */ /* 0x000fca00078e0a19 */
[----:B------:R-:W-:Y:S02]  /*2c20*/  LOP3.LUT P0, RZ, R14, 0xf, RZ, 0xc0, !PT ;  /* 0x0000000f0eff7812 */ /* 0x000fe4000780c0ff */
[----:B------:R-:W-:-:S04]  /*2c30*/  LOP3.LUT R14, R25, 0xf, RZ, 0xc0, !PT ;  /* 0x0000000f190e7812 */ /* 0x000fc800078ec0ff */
[----:B------:R-:W-:-:S13]  /*2c40*/  ISETP.EQ.OR P0, PT, R14, 0x1, !P0 ;  /* 0x000000010e00780c */ /* 0x000fda0004702670 */
[----:B------:R-:W-:Y:S05]  /*2c50*/  @P0 BRA `(.L_x_25) ;  /* 0x0000000000600947 */ /* 0x000fea0003800000 */
[C---:B------:R-:W-:Y:S01]  /*2c60*/  PRMT R6, R25.reuse, 0x9910, RZ ;  /* 0x0000991019067816 */ /* 0x040fe200000000ff */
[----:B------:R-:W-:Y:S01]  /*2c70*/  IMAD.U32 R14, RZ, RZ, UR11 ;  /* 0x0000000bff0e7e24 */ /* 0x000fe2000f8e00ff */
[----:B------:R-:W-:Y:S01]  /*2c80*/  IADD3 R25, PT, PT, R25, -0x1, RZ ;  /* 0xffffffff19197810 */ /* 0x000fe20007ffe0ff */
[----:B------:R-:W-:Y:S02]  /*2c90*/  IMAD.U32 R27, RZ, RZ, UR6 ;  /* 0x00000006ff1b7e24 */ /* 0x000fe4000f8e00ff */
[----:B------:R-:W-:Y:S01]  /*2ca0*/  IMAD R6, R6, 0x2e, RZ ;  /* 0x0000002e06067824 */ /* 0x000fe200078e02ff */
[----:B------:R-:W-:Y:S02]  /*2cb0*/  LOP3.LUT R14, R14, 0x3, RZ, 0xc0, !PT ;  /* 0x000000030e0e7812 */ /* 0x000fe400078ec0ff */
[----:B------:R-:W-:Y:S02]  /*2cc0*/  LOP3.LUT R25, R25, 0xf, RZ, 0xc0, !PT ;  /* 0x0000000f19197812 */ /* 0x000fe400078ec0ff */
[----:B------:R-:W-:Y:S01]  /*2cd0*/  IADD3 R15, PT, PT, RZ, -R6, RZ ;  /* 0x80000006ff0f7210 */ /* 0x000fe20007ffe0ff */
        /* <DEDUP_REMOVED lines=14> */
[----:B0-----:R-:W-:-:S05]  /*2dc0*/  IMAD.WIDE.U32 R14, R25, 0x4, R14 ;  /* 0x00000004190e7825 */ /* 0x001fca00078e000e */
[----:B------:R0:W5:Y:S02]  /*2dd0*/  LDG.E.CONSTANT R6, desc[UR8][R14.64] ;  /* 0x000000080e067981 */ /* 0x000164000c1e9900 */
.L_x_25:
[----:B------:R-:W-:Y:S05]  /*2de0*/  BSYNC.RECONVERGENT B1 ;  /* 0x0000000000017941 */ /* 0x000fea0003800200 */
.L_x_24:
[----:B0-----:R-:W-:Y:S01]  /*2df0*/  VIADD R15, R2, 0xb54 ;  /* 0x00000b54020f7836 */ /* 0x001fe20000000000 */
[----:B------:R-:W-:Y:S01]  /*2e00*/  BSSY.RECONVERGENT B1, `(.L_x_26) ;  /* 0x0000041000017945 */ /* 0x000fe20003800200 */
[----:B------:R-:W-:-:S03]  /*2e10*/  IMAD R7, R7, 0xb217, RZ ;  /* 0x0000b21707077824 */ /* 0x000fc600078e02ff */
[----:B------:R-:W-:Y:S02]  /*2e20*/  LOP3.LUT R14, R15, 0xffff, RZ, 0xc0, !PT ;  /* 0x0000ffff0f0e7812 */ /* 0x000fe400078ec0ff */
[----:B------:R-:W-:-:S03]  /*2e30*/  SHF.R.U32.HI R7, RZ, 0x15, R7 ;  /* 0x00000015ff077819 */ /* 0x000fc60000011607 */
[----:B------:R-:W-:Y:S01]  /*2e40*/  IMAD R14, R14, 0xb217, RZ ;  /* 0x0000b2170e0e7824 */ /* 0x000fe200078e02ff */
[C---:B------:R-:W-:Y:S02]  /*2e50*/  PRMT R25, R7.reuse, 0x9910, RZ ;  /* 0x0000991007197816 */ /* 0x040fe400000000ff */
[----:B------:R-:W-:Y:S02]  /*2e60*/  IADD3 R7, PT, PT, R7, -0x1, RZ ;  /* 0xffffffff07077810 */ /* 0x000fe40007ffe0ff */
[----:B------:R-:W-:-:S04]  /*2e70*/  SHF.R.U32.HI R14, RZ, 0x19, R14 ;  /* 0x00000019ff0e7819 */ /* 0x000fc8000001160e */
[----:B------:R-:W-:Y:S01]  /*2e80*/  PRMT R24, R14, 0x9910, RZ ;  /* 0x000099100e187816 */ /* 0x000fe200000000ff */
[----:B------:R-:W-:-:S04]  /*2e90*/  IMAD.MOV.U32 R14, RZ, RZ, R25 ;  /* 0x000000ffff0e7224 */ /* 0x000fc800078e0019 */
[----:B------:R-:W-:Y:S02]  /*2ea0*/  IMAD R25, R14, 0x2e, RZ ;  /* 0x0000002e0e197824 */ /* 0x000fe400078e02ff */
[----:B------:R-:W-:-:S03]  /*2eb0*/  IMAD R24, R24, 0x2e0, RZ ;  /* 0x000002e018187824 */ /* 0x000fc600078e02ff */
[----:B------:R-:W-:Y:S01]  /*2ec0*/  IADD3 R25, PT, PT, RZ, -R25, RZ ;  /* 0x80000019ff197210 */ /* 0x000fe20007ffe0ff */
[----:B------:R-:W-:-:S03]  /*2ed0*/  IMAD.MOV R24, RZ, RZ, -R24 ;  /* 0x000000ffff187224 */ /* 0x000fc600078e0a18 */
[----:B------:R-:W-:Y:S02]  /*2ee0*/  PRMT R25, R25, 0x7710, RZ ;  /* 0x0000771019197816 */ /* 0x000fe400000000ff */
[----:B------:R-:W-:-:S03]  /*2ef0*/  PRMT R24, R24, 0x7710, RZ ;  /* 0x0000771018187816 */ /* 0x000fc600000000ff */
[----:B------:R-:W-:Y:S02]  /*2f00*/  IMAD.IADD R25, R4, 0x1, R25 ;  /* 0x0000000104197824 */ /* 0x000fe400078e0219 */
[----:B------:R-:W-:-:S03]  /*2f10*/  IMAD.IADD R4, R15, 0x1, R24 ;  /* 0x000000010f047824 */ /* 0x000fc600078e0218 */
[----:B------:R-:W-:Y:S02]  /*2f20*/  LOP3.LUT R15, R25, 0xffff, RZ, 0xc0, !PT ;  /* 0x0000ffff190f7812 */ /* 0x000fe400078ec0ff */
[----:B------:R-:W-:Y:S01]  /*2f30*/  LOP3.LUT R25, R7, 0xf, RZ, 0xc0, !PT ;  /* 0x0000000f07197812 */ /* 0x000fe200078ec0ff */
[----:B------:R-:W-:Y:S01]  /*2f40*/  VIADD R7, R2, 0x2b5 ;  /* 0x000002b502077836 */ /* 0x000fe20000000000 */
[----:B------:R-:W-:-:S04]  /*2f50*/  LOP3.LUT R4, R4, 0xffff, RZ, 0xc0, !PT ;  /* 0x0000ffff04047812 */ /* 0x000fc800078ec0ff */
[----:B------:R-:W-:Y:S02]  /*2f60*/  IADD3 R4, PT, PT, R15, R2, -R4 ;  /* 0x000000020f047210 */ /* 0x000fe40007ffe804 */
[----:B------:R-:W-:-:S03]  /*2f70*/  LOP3.LUT R24, R7, 0xffff, RZ, 0xc0, !PT ;  /* 0x0000ffff07187812 */ /* 0x000fc600078ec0ff */
[----:B------:R-:W-:Y:S02]  /*2f80*/  IMAD R4, R25, 0x2e, R4 ;  /* 0x0000002e19047824 */ /* 0x000fe400078e0204 */
[----:B------:R-:W-:-:S03]  /*2f90*/  IMAD R24, R24, 0xb217, RZ ;  /* 0x0000b21718187824 */ /* 0x000fc600078e02ff */
[----:B------:R-:W-:Y:S01]  /*2fa0*/  LEA R7, R4, UR7, 0x2 ;  /* 0x0000000704077c11 */ /* 0x000fe2000f8e10ff */
[----:B------:R-:W-:Y:S01]  /*2fb0*/  IMAD.MOV.U32 R4, RZ, RZ, RZ ;  /* 0x000000ffff047224 */ /* 0x000fe200078e00ff */
[----:B------:R-:W-:-:S03]  /*2fc0*/  SHF.R.U32.HI R24, RZ, 0x19, R24 ;  /* 0x00000019ff187819 */ /* 0x000fc60000011618 */
[----:B-----5:R0:W-:Y:S01]  /*2fd0*/  STS [R7+0x2d50], R6 ;  /* 0x002d500607007388 */ /* 0x0201e20000000800 */
        /* <DEDUP_REMOVED lines=35> */
.L_x_27:
[----:B------:R-:W-:Y:S05]  /*3210*/  BSYNC.RECONVERGENT B1 ;  /* 0x0000000000017941 */ /* 0x000fea0003800200 */
.L_x_26:
        /* <DEDUP_REMOVED lines=27> */
[----:B------:R-:W-:Y:S02]  /*33d0*/  SHF.R.U32.HI R8, RZ, 0x19, R8 ;  /* 0x00000019ff087819 */ /* 0x000fe40000011608 */
[----:B------:R-:W-:Y:S01]  /*33e0*/  LEA R25, R5, UR7, 0x2 ;  /* 0x0000000705197c11 */ /* 0x000fe2000f8e10ff */
[----:B------:R-:W-:Y:S01]  /*33f0*/  IMAD.MOV.U32 R5, RZ, RZ, RZ ;  /* 0x000000ffff057224 */ /* 0x000fe200078e00ff */
        /* <DEDUP_REMOVED lines=36> */
.L_x_29:
[----:B------:R-:W-:Y:S05]  /*3640*/  BSYNC.RECONVERGENT B1 ;  /* 0x0000000000017941 */ /* 0x000fea0003800200 */
.L_x_28:
        /* <DEDUP_REMOVED lines=30> */
[C---:B------:R-:W-:Y:S01]  /*3830*/  LOP3.LUT P0, RZ, R11.reuse, UR4, RZ, 0xfc, !PT ;  /* 0x000000040bff7c12 */ /* 0x040fe2000f80fcff */
[----:B------:R-:W-:Y:S02]  /*3840*/  VIADD R11, R11, UR4 ;  /* 0x000000040b0b7c36 */ /* 0x000fe40008000000 */
[----:B-----5:R0:W-:Y:S03]  /*3850*/  STS [R24+0x2d58], R5 ;  /* 0x002d580518007388 */ /* 0x0201e60000000800 */
        /* <DEDUP_REMOVED lines=23> */
[----:B------:R-:W-:-:S05]  /*39d0*/  LOP3.LUT R25, R25, 0xffff, RZ, 0xc0, !PT ;  /* 0x0000ffff19197812 */ /* 0x000fca00078ec0ff */
[----:B------:R-:W-:Y:S01]  /*39e0*/  IMAD R26, R26, 0x2e, R25 ;  /* 0x0000002e1a1a7824 */ /* 0x000fe200078e0219 */
[----:B------:R-:W-:Y:S02]  /*39f0*/  SHF.R.U32.HI R25, RZ, 0x19, R4 ;  /* 0x00000019ff197819 */ /* 0x000fe40000011604 */
[----:B------:R-:W0:Y:S03]  /*3a00*/  LDC.64 R4, c[0x0][0x380] ;  /* 0x0000e000ff047b82 */ /* 0x000e260000000a00 */
[----:B------:R-:W-:-:S04]  /*3a10*/  IMAD R26, R25, 0x8ce0, R26 ;  /* 0x00008ce0191a7824 */ /* 0x000fc800078e021a */
[----:B------:R-:W-:-:S04]  /*3a20*/  IMAD R11, R11, 0xa10, R26 ;  /* 0x00000a100b0b7824 */ /* 0x000fc800078e021a */
[----:B------:R-:W-:-:S04]  /*3a30*/  IMAD R11, R24, 0xb8, R11 ;  /* 0x000000b8180b7824 */ /* 0x000fc800078e020b */
[----:B------:R-:W-:-:S04]  /*3a40*/  VIADD R11, R11, 0xfffff538 ;  /* 0xfffff5380b0b7836 */ /* 0x000fc80000000000 */
[----:B0-----:R-:W-:-:S06]  /*3a50*/  IMAD.WIDE.U32 R4, R11, 0x4, R4 ;  /* 0x000000040b047825 */ /* 0x001fcc00078e0004 */
[----:B------:R0:W5:Y:S02]  /*3a60*/  LDG.E.CONSTANT R4, desc[UR8][R4.64] ;  /* 0x0000000804047981 */ /* 0x000164000c1e9900 */
.L_x_31:
[----:B------:R-:W-:Y:S05]  /*3a70*/  BSYNC.RECONVERGENT B1 ;  /* 0x0000000000017941 */ /* 0x000fea0003800200 */
.L_x_30:
[----:B0-----:R-:W-:Y:S01]  /*3a80*/  IADD3 R5, PT, PT, R2, 0xb57, RZ ;  /* 0x00000b5702057810 */ /* 0x001fe20007ffe0ff */
[----:B------:R-:W-:Y:S01]  /*3a90*/  IMAD R12, R12, 0xb217, RZ ;  /* 0x0000b2170c0c7824 */ /* 0x000fe200078e02ff */
[----:B------:R-:W-:Y:S02]  /*3aa0*/  ISETP.NE.AND P0, PT, R0, 0xa8, PT ;  /* 0x000000a80000780c */ /* 0x000fe40003f05270 */
[----:B------:R-:W-:Y:S02]  /*3ab0*/  LOP3.LUT R11, R5, 0xffff, RZ, 0xc0, !PT ;  /* 0x0000ffff050b7812 */ /* 0x000fe400078ec0ff */
[----:B------:R-:W-:-:S03]  /*3ac0*/  SHF.R.U32.HI R12, RZ, 0x15, R12 ;  /* 0x00000015ff0c7819 */ /* 0x000fc6000001160c */
[----:B------:R-:W-:Y:S01]  /*3ad0*/  IMAD R11, R11, 0xb217, RZ ;  /* 0x0000b2170b0b7824 */ /* 0x000fe200078e02ff */
[C---:B------:R-:W-:Y:S01]  /*3ae0*/  PRMT R25, R12.reuse, 0x9910, RZ ;  /* 0x000099100c197816 */ /* 0x040fe200000000ff */
[----:B------:R-:W-:-:S03]  /*3af0*/  VIADD R12, R12, 0xffffffff ;  /* 0xffffffff0c0c7836 */ /* 0x000fc60000000000 */
[----:B------:R-:W-:Y:S02]  /*3b00*/  SHF.R.U32.HI R11, RZ, 0x19, R11 ;  /* 0x00000019ff0b7819 */ /* 0x000fe4000001160b */
[----:B------:R-:W-:Y:S02]  /*3b10*/  LOP3.LUT R12, R12, 0xf, RZ, 0xc0, !PT ;  /* 0x0000000f0c0c7812 */ /* 0x000fe400078ec0ff */
[----:B------:R-:W-:Y:S01]  /*3b20*/  PRMT R24, R11, 0x9910, RZ ;  /* 0x000099100b187816 */ /* 0x000fe200000000ff */
[----:B------:R-:W-:-:S04]  /*3b30*/  IMAD.MOV.U32 R11, RZ, RZ, R25 ;  /* 0x000000ffff0b7224 */ /* 0x000fc800078e0019 */
[----:B------:R-:W-:Y:S02]  /*3b40*/  IMAD R24, R24, 0x2e0, RZ ;  /* 0x000002e018187824 */ /* 0x000fe400078e02ff */
[----:B------:R-:W-:Y:S02]  /*3b50*/  IMAD R25, R11, 0x2e, RZ ;  /* 0x0000002e0b197824 */ /* 0x000fe400078e02ff */
[----:B------:R-:W-:Y:S02]  /*3b60*/  IMAD.MOV R24, RZ, RZ, -R24 ;  /* 0x000000ffff187224 */ /* 0x000fe400078e0a18 */
[----:B------:R-:W-:-:S03]  /*3b70*/  IMAD.MOV R25, RZ, RZ, -R25 ;  /* 0x000000ffff197224 */ /* 0x000fc600078e0a19 */
[----:B------:R-:W-:Y:S02]  /*3b80*/  PRMT R24, R24, 0x7710, RZ ;  /* 0x0000771018187816 */ /* 0x000fe400000000ff */
[----:B------:R-:W-:-:S03]  /*3b90*/  PRMT R25, R25, 0x7710, RZ ;  /* 0x0000771019197816 */ /* 0x000fc600000000ff */
[----:B------:R-:W-:Y:S01]  /*3ba0*/  IMAD.IADD R5, R5, 0x1, R24 ;  /* 0x0000000105057824 */ /* 0x000fe200078e0218 */
[----:B------:R-:W-:-:S04]  /*3bb0*/  IADD3 R25, PT, PT, R10, R25, RZ ;  /* 0x000000190a197210 */ /* 0x000fc80007ffe0ff */
[----:B------:R-:W-:Y:S02]  /*3bc0*/  LOP3.LUT R25, R25, 0xffff, RZ, 0xc0, !PT ;  /* 0x0000ffff19197812 */ /* 0x000fe400078ec0ff */
[----:B------:R-:W-:-:S04]  /*3bd0*/  LOP3.LUT R5, R5, 0xffff, RZ, 0xc0, !PT ;  /* 0x0000ffff05057812 */ /* 0x000fc800078ec0ff */
[----:B------:R-:W-:-:S05]  /*3be0*/  IADD3 R5, PT, PT, R25, R2, -R5 ;  /* 0x0000000219057210 */ /* 0x000fca0007ffe805 */
[----:B------:R-:W-:-:S05]  /*3bf0*/  IMAD R5, R12, 0x2e, R5 ;  /* 0x0000002e0c057824 */ /* 0x000fca00078e0205 */
[----:B------:R-:W-:-:S05]  /*3c00*/  LEA R5, R5, UR7, 0x2 ;  /* 0x0000000705057c11 */ /* 0x000fca000f8e10ff */
[----:B-----5:R1:W-:Y:S01]  /*3c10*/  STS [R5+0x2d5c], R4 ;  /* 0x002d5c0405007388 */ /* 0x0203e20000000800 */
[----:B------:R-:W-:Y:S05]  /*3c20*/  @!P0 BRA `(.L_x_19) ;  /* 0x0000001000488947 */ /* 0x000fea0003800000 */
[----:B-1----:R-:W-:Y:S01]  /*3c30*/  VIADD R4, R2, 0x2b8 ;  /* 0x000002b802047836 */ /* 0x002fe20000000000 */
[----:B------:R-:W-:Y:S04]  /*3c40*/  BSSY.RECONVERGENT B1, `(.L_x_32) ;  /* 0x0000028000017945 */ /* 0x000fe80003800200 */
        /* <DEDUP_REMOVED lines=39> */
.L_x_33:
[----:B------:R-:W-:Y:S05]  /*3ec0*/  BSYNC.RECONVERGENT B1 ;  /* 0x0000000000017941 */ /* 0x000fea0003800200 */
.L_x_32:
[----:B0-----:R-:W-:Y:S01]  /*3ed0*/  VIADD R5, R2, 0xb58 ;  /* 0x00000b5802057836 */ /* 0x001fe20000000000 */
[----:B------:R-:W-:Y:S01]  /*3ee0*/  BSSY.RECONVERGENT B1, `(.L_x_34) ;  /* 0x0000041000017945 */ /* 0x000fe20003800200 */
[----:B------:R-:W-:-:S03]  /*3ef0*/  IMAD R12, R16, 0xb217, RZ ;  /* 0x0000b217100c7824 */ /* 0x000fc600078e02ff */
        /* <DEDUP_REMOVED lines=14> */
[----:B------:R-:W-:Y:S01]  /*3fe0*/  IMAD.IADD R13, R13, 0x1, R24 ;  /* 0x000000010d0d7824 */ /* 0x000fe200078e0218 */
[----:B------:R-:W-:Y:S02]  /*3ff0*/  IADD3 R5, PT, PT, R5, R16, RZ ;  /* 0x0000001005057210 */ /* 0x000fe40007ffe0ff */
        /* <DEDUP_REMOVED lines=24> */
[----:B------:R-:W-:Y:S01]  /*4180*/  VIADD R16, R16, 0xffffffff ;  /* 0xffffffff10107836 */ /* 0x000fe20000000000 */
[----:B------:R-:W-:Y:S02]  /*4190*/  MOV R5, UR11 ;  /* 0x0000000b00057c02 */ /* 0x000fe40008000f00 */
[----:B------:R-:W-:Y:S01]  /*41a0*/  MOV R26, UR6 ;  /* 0x00000006001a7c02 */ /* 0x000fe20008000f00 */
        /* <DEDUP_REMOVED lines=16> */
[----:B------:R-:W-:-:S05]  /*42b0*/  IMAD R16, R16, 0xb8, R27 ;  /* 0x000000b810107824 */ /* 0x000fca00078e021b */
[----:B------:R-:W-:-:S05]  /*42c0*/  IADD3 R27, PT, PT, R16, -0xac8, RZ ;  /* 0xfffff538101b7810 */ /* 0x000fca0007ffe0ff */
[----:B0-----:R-:W-:-:S06]  /*42d0*/  IMAD.WIDE.U32 R4, R27, 0x4, R4 ;  /* 0x000000041b047825 */ /* 0x001fcc00078e0004 */
[----:B------:R0:W5:Y:S02]  /*42e0*/  LDG.E.CONSTANT R5, desc[UR8][R4.64] ;  /* 0x0000000804057981 */ /* 0x000164000c1e9900 */
.L_x_35:
[----:B------:R-:W-:Y:S05]  /*42f0*/  BSYNC.RECONVERGENT B1 ;  /* 0x0000000000017941 */ /* 0x000fea0003800200 */
.L_x_34:
        /* <DEDUP_REMOVED lines=66> */
.L_x_37:
[----:B------:R-:W-:Y:S05]  /*4720*/  BSYNC.RECONVERGENT B1 ;  /* 0x0000000000017941 */ /* 0x000fea0003800200 */
.L_x_36:
[----:B------:R-:W-:Y:S01]  /*4730*/  VIADD R18, R2, 0xb5a ;  /* 0x00000b5a02127836 */ /* 0x000fe20000000000 */
[----:B------:R-:W-:Y:S01]  /*4740*/  ISETP.GT.U32.AND P0, PT, R0, 0x2d, PT ;  /* 0x0000002d0000780c */ /* 0x000fe20003f04070 */
[----:B0-----:R-:W-:-:S03]  /*4750*/  IMAD R5, R20, 0xb217, RZ ;  /* 0x0000b21714057824 */ /* 0x001fc600078e02ff */
        /* <DEDUP_REMOVED lines=23> */
[----:B------:R-:W-:Y:S05]  /*48d0*/  @P0 BRA `(.L_x_19) ;  /* 0x00000004001c0947 */ /* 0x000fea0003800000 */
[----:B--2---:R-:W0:Y:S01]  /*48e0*/  LDC.64 R4, c[0x0][0x388] ;  /* 0x0000e200ff047b82 */ /* 0x004e220000000a00 */
[----:B------:R-:W-:Y:S02]  /*48f0*/  IMAD.U32 R2, RZ, RZ, UR11 ;  /* 0x0000000bff027e24 */ /* 0x000fe4000f8e00ff */
[----:B------:R-:W-:Y:S02]  /*4900*/  IMAD R14, R14, 0xb8, RZ ;  /* 0x000000b80e0e7824 */ /* 0x000fe400078e02ff */
[----:B------:R-:W-:Y:S01]  /*4910*/  IMAD R22, R22, 0xb8, RZ ;  /* 0x000000b816167824 */ /* 0x000fe200078e02ff */
[----:B------:R-:W-:Y:S01]  /*4920*/  LOP3.LUT R2, R2, 0x3, RZ, 0xc0, !PT ;  /* 0x0000000302027812 */ /* 0x000fe200078ec0ff */
[----:B------:R-:W-:Y:S01]  /*4930*/  IMAD R6, R6, 0xb8, RZ ;  /* 0x000000b806067824 */ /* 0x000fe200078e02ff */
[----:B------:R-:W-:Y:S01]  /*4940*/  LOP3.LUT R14, R14, 0xffff, RZ, 0xc0, !PT ;  /* 0x0000ffff0e0e7812 */ /* 0x000fe200078ec0ff */
[----:B------:R-:W-:Y:S01]  /*4950*/  IMAD R10, R10, 0xb8, RZ ;  /* 0x000000b80a0a7824 */ /* 0x000fe200078e02ff */
[----:B------:R-:W-:Y:S01]  /*4960*/  LOP3.LUT R22, R22, 0xffff, RZ, 0xc0, !PT ;  /* 0x0000ffff16167812 */ /* 0x000fe200078ec0ff */
[----:B------:R-:W-:Y:S01]  /*4970*/  IMAD R15, R2, 0x2e, R15 ;  /* 0x0000002e020f7824 */ /* 0x000fe200078e020f */
[----:B------:R-:W-:Y:S01]  /*4980*/  LOP3.LUT R6, R6, 0xffff, RZ, 0xc0, !PT ;  /* 0x0000ffff06067812 */ /* 0x000fe200078ec0ff */
[----:B------:R-:W-:Y:S01]  /*4990*/  IMAD R7, R2, 0x2e, R7 ;  /* 0x0000002e02077824 */ /* 0x000fe200078e0207 */
[----:B------:R-:W-:Y:S01]  /*49a0*/  LOP3.LUT R10, R10, 0xffff, RZ, 0xc0, !PT ;  /* 0x0000ffff0a0a7812 */ /* 0x000fe200078ec0ff */
[----:B------:R-:W-:-:S02]  /*49b0*/  IMAD R18, R21, 0xb8, RZ ;  /* 0x000000b815127824 */ /* 0x000fc400078e02ff */
[----:B------:R-:W-:Y:S02]  /*49c0*/  IMAD R8, R8, 0xb8, RZ ;  /* 0x000000b808087824 */ /* 0x000fe400078e02ff */
[----:B------:R-:W-:Y:S01]  /*49d0*/  IMAD R11, R11, 0xb8, RZ ;  /* 0x000000b80b0b7824 */ /* 0x000fe200078e02ff */
[----:B------:R-:W-:Y:S01]  /*49e0*/  LOP3.LUT R18, R18, 0xffff, RZ, 0xc0, !PT ;  /* 0x0000ffff12127812 */ /* 0x000fe200078ec0ff */
[----:B------:R-:W-:Y:S01]  /*49f0*/  IMAD R12, R12, 0xb8, RZ ;  /* 0x000000b80c0c7824 */ /* 0x000fe200078e02ff */
[----:B------:R-:W-:Y:S01]  /*4a00*/  LOP3.LUT R8, R8, 0xffff, RZ, 0xc0, !PT ;  /* 0x0000ffff08087812 */ /* 0x000fe200078ec0ff */
[C---:B------:R-:W-:Y:S02]  /*4a10*/  IMAD R23, R2.reuse, 0x2e, R23 ;  /* 0x0000002e02177824 */ /* 0x040fe400078e0217 */
[----:B------:R-:W-:Y:S01]  /*4a20*/  IMAD R3, R2, 0x2e, R3 ;  /* 0x0000002e02037824 */ /* 0x000fe200078e0203 */
[----:B------:R-:W-:Y:S01]  /*4a30*/  LOP3.LUT R12, R12, 0xffff, RZ, 0xc0, !PT ;  /* 0x0000ffff0c0c7812 */ /* 0x000fe200078ec0ff */
[----:B------:R-:W-:Y:S01]  /*4a40*/  IMAD R9, R2, 0x2e, R9 ;  /* 0x0000002e02097824 */ /* 0x000fe200078e0209 */
[----:B------:R-:W-:Y:S01]  /*4a50*/  IADD3 R23, PT, PT, R18, R23, RZ ;  /* 0x0000001712177210 */ /* 0x000fe20007ffe0ff */
[----:B------:R-:W-:-:S02]  /*4a60*/  IMAD R25, R2, 0x2e, R25 ;  /* 0x0000002e02197824 */ /* 0x000fc400078e0219 */
[C---:B------:R-:W-:Y:S02]  /*4a70*/  IMAD R13, R2.reuse, 0x2e, R13 ;  /* 0x0000002e020d7824 */ /* 0x040fe400078e020d */
[----:B------:R-:W-:Y:S02]  /*4a80*/  IMAD R17, R2, 0x2e, R17 ;  /* 0x0000002e02117824 */ /* 0x000fe400078e0211 */
[----:B------:R-:W-:Y:S01]  /*4a90*/  IMAD R16, R16, 0xb8, RZ ;  /* 0x000000b810107824 */ /* 0x000fe200078e02ff */
[----:B------:R-:W-:Y:S01]  /*4aa0*/  IADD3 R13, PT, PT, R10, R13, RZ ;  /* 0x0000000d0a0d7210 */ /* 0x000fe20007ffe0ff */
[----:B------:R-:W-:Y:S02]  /*4ab0*/  IMAD R2, R2, 0x2e, R19 ;  /* 0x0000002e02027824 */ /* 0x000fe400078e0213 */
[----:B------:R-:W-:Y:S01]  /*4ac0*/  IMAD.IADD R19, R14, 0x1, R15 ;  /* 0x000000010e137824 */ /* 0x000fe200078e020f */
[----:B------:R-:W-:Y:S01]  /*4ad0*/  IADD3 R15, PT, PT, R6, R7, RZ ;  /* 0x00000007060f7210 */ /* 0x000fe20007ffe0ff */
[----:B------:R-:W-:Y:S01]  /*4ae0*/  IMAD.IADD R21, R22, 0x1, R3 ;  /* 0x0000000116157824 */ /* 0x000fe200078e0203 */
[----:B------:R-:W-:Y:S01]  /*4af0*/  LOP3.LUT R6, R11, 0xffff, RZ, 0xc0, !PT ;  /* 0x0000ffff0b067812 */ /* 0x000fe200078ec0ff */
[----:B------:R-:W-:Y:S01]  /*4b00*/  IMAD.IADD R27, R8, 0x1, R9 ;  /* 0x00000001081b7824 */ /* 0x000fe200078e0209 */
[----:B------:R-:W-:Y:S01]  /*4b10*/  LOP3.LUT R3, R16, 0xffff, RZ, 0xc0, !PT ;  /* 0x0000ffff10037812 */ /* 0x000fe200078ec0ff */
[----:B------:R-:W-:-:S02]  /*4b20*/  IMAD.IADD R29, R12, 0x1, R17 ;  /* 0x000000010c1d7824 */ /* 0x000fc400078e0211 */
[----:B------:R-:W-:Y:S02]  /*4b30*/  IMAD.IADD R25, R6, 0x1, R25 ;  /* 0x0000000106197824 */ /* 0x000fe400078e0219 */
[----:B------:R-:W-:Y:S02]  /*4b40*/  IMAD.IADD R20, R3, 0x1, R2 ;  /* 0x0000000103147824 */ /* 0x000fe400078e0202 */
[----:B0-----:R-:W-:-:S04]  /*4b50*/  IMAD.WIDE.U32 R10, R15, 0x4, R4 ;  /* 0x000000040f0a7825 */ /* 0x001fc800078e0004 */
[--C-:B------:R-:W-:Y:S02]  /*4b60*/  IMAD.WIDE.U32 R8, R19, 0x4, R4.reuse ;  /* 0x0000000413087825 */ /* 0x100fe400078e0004 */
[----:B------:R-:W2:Y:S02]  /*4b70*/  LDG.E.CONSTANT R10, desc[UR8][R10.64] ;  /* 0x000000080a0a7981 */ /* 0x000ea4000c1e9900 */
[--C-:B------:R-:W-:Y:S02]  /*4b80*/  IMAD.WIDE.U32 R14, R13, 0x4, R4.reuse ;  /* 0x000000040d0e7825 */ /* 0x100fe400078e0004 */
[----:B------:R-:W3:Y:S02]  /*4b90*/  LDG.E.CONSTANT R8, desc[UR8][R8.64] ;  /* 0x0000000808087981 */ /* 0x000ee4000c1e9900 */
[--C-:B------:R-:W-:Y:S02]  /*4ba0*/  IMAD.WIDE.U32 R2, R23, 0x4, R4.reuse ;  /* 0x0000000417027825 */ /* 0x100fe400078e0004 */
[----:B------:R-:W4:Y:S02]  /*4bb0*/  LDG.E.CONSTANT R14, desc[UR8][R14.64] ;  /* 0x000000080e0e7981 */ /* 0x000f24000c1e9900 */
[----:B------:R-:W-:-:S02]  /*4bc0*/  IMAD.WIDE.U32 R6, R21, 0x4, R4 ;  /* 0x0000000415067825 */ /* 0x000fc400078e0004 */
[----:B------:R0:W5:Y:S02]  /*4bd0*/  LDG.E.CONSTANT R2, desc[UR8][R2.64] ;  /* 0x0000000802027981 */ /* 0x000164000c1e9900 */
[--C-:B------:R-:W-:Y:S02]  /*4be0*/  IMAD.WIDE.U32 R18, R27, 0x4, R4.reuse ;  /* 0x000000041b127825 */ /* 0x100fe400078e0004 */
[----:B------:R-:W5:Y:S02]  /*4bf0*/  LDG.E.CONSTANT R6, desc[UR8][R6.64] ;  /* 0x0000000806067981 */ /* 0x000f64000c1e9900 */
[--C-:B------:R-:W-:Y:S02]  /*4c00*/  IMAD.WIDE.U32 R16, R25, 0x4, R4.reuse ;  /* 0x0000000419107825 */ /* 0x100fe400078e0004 */
[----:B------:R-:W5:Y:S02]  /*4c10*/  LDG.E.CONSTANT R18, desc[UR8][R18.64] ;  /* 0x0000000812127981 */ /* 0x000f64000c1e9900 */
[----:B------:R-:W-:-:S02]  /*4c20*/  IMAD.WIDE.U32 R12, R29, 0x4, R4 ;  /* 0x000000041d0c7825 */ /* 0x000fc400078e0004 */
[----:B------:R-:W5:Y:S02]  /*4c30*/  LDG.E.CONSTANT R16, desc[UR8][R16.64] ;  /* 0x0000000810107981 */ /* 0x000f64000c1e9900 */
[----:B------:R-:W-:Y:S02]  /*4c40*/  IMAD.WIDE.U32 R4, R20, 0x4, R4 ;  /* 0x0000000414047825 */ /* 0x000fe400078e0004 */
[----:B------:R-:W5:Y:S04]  /*4c50*/  LDG.E.CONSTANT R12, desc[UR8][R12.64] ;  /* 0x000000080c0c7981 */ /* 0x000f68000c1e9900 */
[----:B------:R-:W5:Y:S01]  /*4c60*/  LDG.E.CONSTANT R4, desc[UR8][R4.64] ;  /* 0x0000000804047981 */ /* 0x000f62000c1e9900 */
[----:B------:R-:W-:Y:S02]  /*4c70*/  UMOV UR5, 0x400 ;  /* 0x0000040000057882 */ /* 0x000fe40000000000 */
[----:B------:R-:W-:Y:S01]  /*4c80*/  UIADD3 UR5, UPT, UPT, UR5, 0x4500, URZ ;  /* 0x0000450005057890 */ /* 0x000fe2000fffe0ff */
[----:B0-----:R-:W-:-:S03]  /*4c90*/  MOV R3, 0x24 ;  /* 0x0000002400037802 */ /* 0x001fc60000000f00 */
[----:B------:R-:W-:-:S06]  /*4ca0*/  ULEA UR5, UR10, UR5, 0x18 ;  /* 0x000000050a057291 */ /* 0x000fcc000f8ec0ff */
[----:B------:R-:W-:-:S05]  /*4cb0*/  IMAD R3, R0, R3, UR5 ;  /* 0x0000000500037e24 */ /* 0x000fca000f8e0203 */
[----:B--2---:R0:W-:Y:S04]  /*4cc0*/  STS [R3+0xc], R10 ;  /* 0x00000c0a03007388 */ /* 0x0041e80000000800 */
[----:B---3--:R0:W-:Y:S04]  /*4cd0*/  STS [R3+0x8], R8 ;  /* 0x0000080803007388 */ /* 0x0081e80000000800 */
[----:B----4-:R0:W-:Y:S04]  /*4ce0*/  STS [R3+0x18], R14 ;  /* 0x0000180e03007388 */ /* 0x0101e80000000800 */
[----:B-----5:R0:W-:Y:S04]  /*4cf0*/  STS [R3], R2 ;  /* 0x0000000203007388 */ /* 0x0201e80000000800 */
[----:B------:R0:W-:Y:S04]  /*4d00*/  STS [R3+0x4], R6 ;  /* 0x0000040603007388 */ /* 0x0001e80000000800 */
[----:B------:R0:W-:Y:S04]  /*4d10*/  STS [R3+0x10], R18 ;  /* 0x0000101203007388 */ /* 0x0001e80000000800 */
[----:B------:R0:W-:Y:S04]  /*4d20*/  STS [R3+0x14], R16 ;  /* 0x0000141003007388 */ /* 0x0001e80000000800 */
[----:B------:R0:W-:Y:S04]  /*4d30*/  STS [R3+0x1c], R12 ;  /* 0x00001c0c03007388 */ /* 0x0001e80000000800 */
[----:B------:R0:W-:Y:S02]  /*4d40*/  STS [R3+0x20], R4 ;  /* 0x0000200403007388 */ /* 0x0001e40000000800 */
.L_x_19:
[----:B------:R-:W-:Y:S05]  /*4d50*/  BSYNC.RECONVERGENT B0 ;  /* 0x0000000000007941 */ /* 0x000fea0003800200 */
.L_x_18:
[----:B0-----:R-:W-:Y:S01]  /*4d60*/  LOP3.LUT R2, R0, 0xffff, RZ, 0xc0, !PT ;  /* 0x0000ffff00027812 */ /* 0x001fe200078ec0ff */
[----:B------:R-:W-:Y:S01]  /*4d70*/  BAR.SYNC.DEFER_BLOCKING 0x0 ;  /* 0x0000000000007b1d */ /* 0x000fe20000010000 */
[----:B------:R-:W-:-:S03]  /*4d80*/  MOV R29, UR4 ;  /* 0x00000004001d7c02 */ /* 0x000fc60008000f00 */
[----:B------:R-:W-:Y:S02]  /*4d90*/  IMAD R2, R2, 0xb22, RZ ;  /* 0x00000b2202027824 */ /* 0x000fe400078e02ff */
[----:B------:R-:W-:Y:S02]  /*4da0*/  UMOV UR5, 0x400 ;  /* 0x0000040000057882 */ /* 0x000fe40000000000 */
[----:B------:R-:W-:Y:S01]  /*4db0*/  ULEA UR12, UR10, UR5, 0x18 ;  /* 0x000000050a0c7291 */ /* 0x000fe2000f8ec0ff */
[----:B------:R-:W-:Y:S01]  /*4dc0*/  SHF.R.U32.HI R2, RZ, 0x10, R2 ;  /* 0x00000010ff027819 */ /* 0x000fe20000011602 */
[----:B------:R-:W-:-:S03]  /*4dd0*/  UIADD3 UR5, UPT, UPT, UR5, 0x4500, URZ ;  /* 0x0000450005057890 */ /* 0x000fc6000fffe0ff */
[----:B------:R-:W-:Y:S01]  /*4de0*/  PRMT R9, R2, 0x9910, RZ ;  /* 0x0000991002097816 */ /* 0x000fe200000000ff */
[----:B------:R-:W-:Y:S01]  /*4df0*/  IMAD.U32 R7, RZ, RZ, UR12 ;  /* 0x0000000cff077e24 */ /* 0x000fe2000f8e00ff */
[----:B------:R-:W-:-:S03]  /*4e00*/  ULEA UR5, UR10, UR5, 0x18 ;  /* 0x000000050a057291 */ /* 0x000fc6000f8ec0ff */
[C---:B------:R-:W-:Y:S02]  /*4e10*/  IMAD R2, R9.reuse, 0x17, RZ ;  /* 0x0000001709027824 */ /* 0x040fe400078e02ff */
[C---:B------:R-:W-:Y:S02]  /*4e20*/  IMAD R7, R0.reuse, 0x24, R7 ;  /* 0x0000002400077824 */ /* 0x040fe400078e0207 */
[----:B------:R-:W-:Y:S02]  /*4e30*/  IMAD.MOV R2, RZ, RZ, -R2 ;  /* 0x000000ffff027224 */ /* 0x000fe400078e0a02 */
[----:B------:R-:W-:Y:S02]  /*4e40*/  IMAD R7, R0, -0x1c, R7 ;  /* 0xffffffe400077824 */ /* 0x000fe400078e0207 */
[----:B------:R-:W-:Y:S01]  /*4e50*/  IMAD R9, R9, 0xb8, RZ ;  /* 0x000000b809097824 */ /* 0x000fe200078e02ff */
[----:B------:R-:W-:Y:S02]  /*4e60*/  PRMT R3, R2, 0x7710, RZ ;  /* 0x0000771002037816 */ /* 0x000fe400000000ff */
[----:B-12---:R-:W-:Y:S02]  /*4e70*/  LDS R5, [R7] ;  /* 0x0000000007057984 */ /* 0x006fe40000000800 */
[----:B------:R-:W-:-:S02]  /*4e80*/  IADD3 R6, PT, PT, R3, R0, RZ ;  /* 0x0000000003067210 */ /* 0x000fc40007ffe0ff */
[----:B------:R-:W-:Y:S02]  /*4e90*/  LDS R4, [R7+0x2284] ;  /* 0x0022840007047984 */ /* 0x000fe40000000800 */
[----:B------:R-:W-:Y:S02]  /*4ea0*/  LOP3.LUT R6, R6, 0xffff, RZ, 0xc0, !PT ;  /* 0x0000ffff06067812 */ /* 0x000fe400078ec0ff */
[----:B------:R-:W-:Y:S02]  /*4eb0*/  LDS R19, [R7+0x2280] ;  /* 0x0022800007137984 */ /* 0x000fe40000000800 */
[----:B------:R-:W-:Y:S02]  /*4ec0*/  LEA R8, R6, UR5, 0x3 ;  /* 0x0000000506087c11 */ /* 0x000fe4000f8e18ff */
[----:B------:R-:W-:Y:S04]  /*4ed0*/  LDS R0, [R7+0x4] ;  /* 0x0000040007007984 */ /* 0x000fe80000000800 */
[----:B------:R-:W0:Y:S04]  /*4ee0*/  LDS.64 R2, [R8] ;  /* 0x0000000008027984 */ /* 0x000e280000000a00 */
[----:B------:R-:W-:Y:S04]  /*4ef0*/  LDS R18, [R7+0xb8] ;  /* 0x0000b80007127984 */ /* 0x000fe80000000800 */
[----:B------:R-:W1:Y:S04]  /*4f00*/  LDS.64 R12, [R8+0xb8] ;  /* 0x0000b800080c7984 */ /* 0x000e680000000a00 */
[----:B------:R-:W2:Y:S04]  /*4f10*/  LDS R20, [R7+0x2338] ;  /* 0x0023380007147984 */ /* 0x000ea80000000800 */
[----:B------:R-:W3:Y:S04]  /*4f20*/  LDS R21, [R7+0xbc] ;  /* 0x0000bc0007157984 */ /* 0x000ee80000000800 */
[----:B------:R-:W4:Y:S04]  /*4f30*/  LDS R23, [R7+0x233c] ;  /* 0x00233c0007177984 */ /* 0x000f280000000800 */
[----:B------:R-:W-:Y:S04]  /*4f40*/  LDS R17, [R7+0x170] ;  /* 0x0001700007117984 */ /* 0x000fe80000000800 */
[----:B------:R-:W5:Y:S04]  /*4f50*/  LDS.64 R10, [R8+0x170] ;  /* 0x00017000080a7984 */ /* 0x000f680000000a00 */
[----:B------:R-:W5:Y:S04]  /*4f60*/  LDS R15, [R7+0x23f0] ;  /* 0x0023f000070f7984 */ /* 0x000f680000000800 */
[----:B------:R-:W5:Y:S04]  /*4f70*/  LDS R14, [R7+0x174] ;  /* 0x00017400070e7984 */ /* 0x000f680000000800 */
[----:B------:R-:W5:Y:S01]  /*4f80*/  LDS R16, [R7+0x23f4] ;  /* 0x0023f40007107984 */ /* 0x000f620000000800 */
[----:B0-----:R-:W-:Y:S01]  /*4f90*/  FFMA R5, R5, R2, RZ ;  /* 0x0000000205057223 */ /* 0x001fe200000000ff */
[----:B------:R-:W-:Y:S01]  /*4fa0*/  FFMA R4, R4, R3, RZ ;  /* 0x0000000304047223 */ /* 0x000fe200000000ff */
[----:B------:R-:W-:Y:S01]  /*4fb0*/  FFMA R19, R2, R19, RZ ;  /* 0x0000001302137223 */ /* 0x000fe200000000ff */
[----:B------:R-:W-:Y:S01]  /*4fc0*/  FFMA R0, R0, R3, RZ ;  /* 0x0000000300007223 */ /* 0x000fe200000000ff */
[----:B------:R-:W-:Y:S01]  /*4fd0*/  LDS R27, [R7+0xb84] ;  /* 0x000b8400071b7984 */ /* 0x000fe20000000800 */
[----:B-1----:R-:W-:-:S03]  /*4fe0*/  FFMA R18, R18, R12, R5 ;  /* 0x0000000c12127223 */ /* 0x002fc60000000005 */
[----:B------:R-:W-:Y:S01]  /*4ff0*/  LDS R22, [R7+0x2e04] ;  /* 0x002e040007167984 */ /* 0x000fe20000000800 */
[----:B--2---:R-:W-:-:S03]  /*5000*/  FFMA R19, R12, R20, R19 ;  /* 0x000000140c137223 */ /* 0x004fc60000000013 */
[----:B------:R-:W-:Y:S01]  /*5010*/  LDS R26, [R7+0x2e00] ;  /* 0x002e0000071a7984 */ /* 0x000fe20000000800 */
[----:B---3--:R-:W-:-:S03]  /*5020*/  FFMA R21, R21, R13, R0 ;  /* 0x0000000d15157223 */ /* 0x008fc60000000000 */
[----:B------:R-:W-:Y:S01]  /*5030*/  LDS R20, [R7+0xc3c] ;  /* 0x000c3c0007147984 */ /* 0x000fe20000000800 */
[----:B----4-:R-:W-:-:S03]  /*5040*/  FFMA R23, R23, R13, R4 ;  /* 0x0000000d17177223 */ /* 0x010fc60000000004 */
[----:B------:R-:W-:Y:S04]  /*5050*/  LDS.64 R2, [R8+0x398] ;  /* 0x0003980008027984 */ /* 0x000fe80000000a00 */
[----:B------:R-:W0:Y:S01]  /*5060*/  LDS.64 R4, [R8+0x228] ;  /* 0x0002280008047984 */ /* 0x000e220000000a00 */
[----:B-----5:R-:W-:-:S03]  /*5070*/  FFMA R0, R17, R10, R18 ;  /* 0x0000000a11007223 */ /* 0x020fc60000000012 */
[----:B------:R-:W1:Y:S01]  /*5080*/  LDS R13, [R7+0xb80] ;  /* 0x000b8000070d7984 */ /* 0x000e620000000800 */
[----:B------:R-:W-:-:S03]  /*5090*/  FFMA R15, R10, R15, R19 ;  /* 0x0000000f0a0f7223 */ /* 0x000fc60000000013 */
[----:B------:R-:W-:Y:S01]  /*50a0*/  LDS R18, [R7+0x2ebc] ;  /* 0x002ebc0007127984 */ /* 0x000fe20000000800 */
[----:B------:R-:W-:-:S03]  /*50b0*/  FFMA R14, R14, R11, R21 ;  /* 0x0000000b0e0e7223 */ /* 0x000fc60000000015 */
[----:B------:R-:W-:Y:S01]  /*50c0*/  LDS R12, [R7+0x2f74] ;  /* 0x002f7400070c7984 */ /* 0x000fe20000000800 */
[----:B------:R-:W-:-:S03]  /*50d0*/  FFMA R25, R16, R11, R23 ;  /* 0x0000000b10197223 */ /* 0x000fc60000000017 */
[----:B------:R-:W-:Y:S04]  /*50e0*/  LDS R21, [R7+0x2eb8] ;  /* 0x002eb80007157984 */ /* 0x000fe80000000800 */
[----:B------:R-:W2:Y:S04]  /*50f0*/  LDS.64 R10, [R8+0x2e0] ;  /* 0x0002e000080a7984 */ /* 0x000ea80000000a00 */
[----:B------:R-:W3:Y:S04]  /*5100*/  LDS R23, [R7+0xc38] ;  /* 0x000c380007177984 */ /* 0x000ee80000000800 */
[----:B------:R-:W4:Y:S04]  /*5110*/  LDS R16, [R7+0xcf4] ;  /* 0x000cf40007107984 */ /* 0x000f280000000800 */
[----:B------:R-:W5:Y:S04]  /*5120*/  LDS R19, [R7+0xcf0] ;  /* 0x000cf00007137984 */ /* 0x000f680000000800 */
[----:B------:R-:W5:Y:S01]  /*5130*/  LDS R17, [R7+0x2f70] ;  /* 0x002f700007117984 */ /* 0x000f620000000800 */
[-C--:B0-----:R-:W-:Y:S01]  /*5140*/  FFMA R27, R27, R5.reuse, R14 ;  /* 0x000000051b1b7223 */ /* 0x081fe2000000000e */
[----:B------:R-:W-:Y:S01]  /*5150*/  FFMA R25, R22, R5, R25 ;  /* 0x0000000516197223 */ /* 0x000fe20000000019 */
[----:B------:R-:W-:Y:S01]  /*5160*/  FFMA R15, R4, R26, R15 ;  /* 0x0000001a040f7223 */ /* 0x000fe2000000000f */
[----:B------:R-:W-:Y:S01]  /*5170*/  LDS R28, [R7+0x1700] ;  /* 0x00170000071c7984 */ /* 0x000fe20000000800 */
[----:B-1----:R-:W-:Y:S01]  /*5180*/  FFMA R24, R13, R4, R0 ;  /* 0x000000040d187223 */ /* 0x002fe20000000000 */
[----:B------:R-:W-:Y:S01]  /*5190*/  LOP3.LUT R0, R9, 0xffff, RZ, 0xc0, !PT ;  /* 0x0000ffff09007812 */ /* 0x000fe200078ec0ff */
[----:B------:R-:W-:Y:S01]  /*51a0*/  IMAD.U32 R9, RZ, RZ, UR6 ;  /* 0x00000006ff097e24 */ /* 0x000fe2000f8e00ff */
[----:B------:R-:W-:Y:S01]  /*51b0*/  LDS R26, [R7+0x3980] ;  /* 0x00398000071a7984 */ /* 0x000fe20000000800 */
[----:B------:R-:W-:-:S02]  /*51c0*/  IMAD.U32 R13, RZ, RZ, UR11 ;  /* 0x0000000bff0d7e24 */ /* 0x000fc4000f8e00ff */
[----:B------:R-:W-:Y:S01]  /*51d0*/  IMAD R0, R9, 0x119c0, R0 ;  /* 0x000119c009007824 */ /* 0x000fe200078e0200 */
[----:B------:R-:W0:Y:S02]  /*51e0*/  LDS.64 R4, [R8+0x450] ;  /* 0x0004500008047984 */ /* 0x000e240000000a00 */
[----:B------:R-:W-:Y:S02]  /*51f0*/  LOP3.LUT R13, R13, 0x3, RZ, 0xc0, !PT ;  /* 0x000000030d0d7812 */ /* 0x000fe400078ec0ff */
[----:B------:R-:W-:Y:S03]  /*5200*/  LDS R22, [R7+0x3a3c] ;  /* 0x003a3c0007167984 */ /* 0x000fe60000000800 */
[----:B------:R-:W-:Y:S02]  /*5210*/  IMAD R0, R13, 0x2e, R0 ;  /* 0x0000002e0d007824 */ /* 0x000fe400078e0200 */
[-C--:B--2---:R-:W-:Y:S01]  /*5220*/  FFMA R27, R20, R11.reuse, R27 ;  /* 0x0000000b141b7223 */ /* 0x084fe2000000001b */
[----:B------:R-:W-:Y:S01]  /*5230*/  FFMA R25, R18, R11, R25 ;  /* 0x0000000b12197223 */ /* 0x000fe20000000019 */
[----:B------:R-:W-:Y:S01]  /*5240*/  FFMA R15, R10, R21, R15 ;  /* 0x000000150a0f7223 */ /* 0x000fe2000000000f */
[----:B------:R-:W-:Y:S01]  /*5250*/  LDS R20, [R7+0x3af4] ;  /* 0x003af40007147984 */ /* 0x000fe20000000800 */
[----:B---3--:R-:W-:Y:S01]  /*5260*/  FFMA R24, R23, R10, R24 ;  /* 0x0000000a17187223 */ /* 0x008fe20000000018 */
[-C--:B------:R-:W-:Y:S01]  /*5270*/  FFMA R18, R12, R3.reuse, R25 ;  /* 0x000000030c127223 */ /* 0x080fe20000000019 */
[----:B------:R-:W-:Y:S01]  /*5280*/  IMAD R29, R29, 0xa10, R0 ;  /* 0x00000a101d1d7824 */ /* 0x000fe200078e0200 */
[----:B------:R-:W1:Y:S01]  /*5290*/  LDS R25, [R7+0x3984] ;  /* 0x0039840007197984 */ /* 0x000e620000000800 */
[----:B----4-:R-:W-:Y:S01]  /*52a0*/  FFMA R14, R16, R3, R27 ;  /* 0x00000003100e7223 */ /* 0x010fe2000000001b */
[----:B------:R-:W2:Y:S01]  /*52b0*/  LDC.64 R12, c[0x0][0x390] ;  /* 0x0000e400ff0c7b82 */ /* 0x000ea20000000a00 */
[----:B------:R-:W-:Y:S01]  /*52c0*/  IMAD R29, R6, 0x2, R29 ;  /* 0x00000002061d7824 */ /* 0x000fe200078e021d */
[----:B------:R-:W3:Y:S01]  /*52d0*/  LDS R27, [R7+0x1704] ;  /* 0x00170400071b7984 */ /* 0x000ee20000000800 */
[----:B-----5:R-:W-:-:S03]  /*52e0*/  FFMA R9, R19, R2, R24 ;  /* 0x0000000213097223 */ /* 0x020fc60000000018 */
[----:B------:R-:W-:Y:S01]  /*52f0*/  LDS R23, [R7+0x17b8] ;  /* 0x0017b80007177984 */ /* 0x000fe20000000800 */
[----:B------:R-:W-:-:S03]  /*5300*/  FFMA R15, R2, R17, R15 ;  /* 0x00000011020f7223 */ /* 0x000fc6000000000f */
[----:B------:R-:W-:Y:S04]  /*5310*/  LDS R21, [R7+0x3a38] ;  /* 0x003a380007157984 */ /* 0x000fe80000000800 */
[----:B------:R-:W4:Y:S04]  /*5320*/  LDS.64 R2, [R8+0x508] ;  /* 0x0005080008027984 */ /* 0x000f280000000a00 */
[----:B------:R-:W5:Y:S04]  /*5330*/  LDS R24, [R7+0x17bc] ;  /* 0x0017bc0007187984 */ /* 0x000f680000000800 */
[----:B------:R-:W-:Y:S01]  /*5340*/  LDS R19, [R7+0x1870] ;  /* 0x0018700007137984 */ /* 0x000fe20000000800 */
[----:B0-----:R-:W-:Y:S01]  /*5350*/  FFMA R28, R28, R4, R9 ;  /* 0x000000041c1c7223 */ /* 0x001fe20000000009 */
[----:B------:R-:W-:Y:S01]  /*5360*/  FFMA R15, R4, R26, R15 ;  /* 0x0000001a040f7223 */ /* 0x000fe2000000000f */
[----:B--2---:R-:W-:Y:S01]  /*5370*/  IMAD.WIDE.U32 R12, R29, 0x4, R12 ;  /* 0x000000041d0c7825 */ /* 0x004fe200078e000c */
[----:B------:R-:W0:Y:S04]  /*5380*/  LDS.64 R10, [R8+0x5c0] ;  /* 0x0005c000080a7984 */ /* 0x000e280000000a00 */
[----:B------:R-:W2:Y:S04]  /*5390*/  LDS R17, [R7+0x3af0] ;  /* 0x003af00007117984 */ /* 0x000ea80000000800 */
[----:B------:R-:W2:Y:S01]  /*53a0*/  LDS R16, [R7+0x1874] ;  /* 0x0018740007107984 */ /* 0x000ea20000000800 */
[-C--:B-1----:R-:W-:Y:S01]  /*53b0*/  FFMA R25, R25, R5.reuse, R18 ;  /* 0x0000000519197223 */ /* 0x082fe20000000012 */
[----:B---3--:R-:W-:Y:S01]  /*53c0*/  FFMA R27, R27, R5, R14 ;  /* 0x000000051b1b7223 */ /* 0x008fe2000000000e */
[----:B----4-:R-:W-:Y:S01]  /*53d0*/  FFMA R28, R23, R2, R28 ;  /* 0x00000002171c7223 */ /* 0x010fe2000000001c */
[----:B------:R-:W-:Y:S01]  /*53e0*/  FFMA R15, R2, R21, R15 ;  /* 0x00000015020f7223 */ /* 0x000fe2000000000f */
[-C--:B------:R-:W-:Y:S01]  /*53f0*/  FFMA R25, R22, R3.reuse, R25 ;  /* 0x0000000316197223 */ /* 0x080fe20000000019 */
[----:B-----5:R-:W-:Y:S01]  /*5400*/  FFMA R27, R24, R3, R27 ;  /* 0x00000003181b7223 */ /* 0x020fe2000000001b */
[----:B0-----:R-:W-:-:S02]  /*5410*/  FFMA R19, R19, R10, R28 ;  /* 0x0000000a13137223 */ /* 0x001fc4000000001c */
[----:B------:R-:W-:Y:S01]  /*5420*/  FFMA R25, R20, R11, R25 ;  /* 0x0000000b14197223 */ /* 0x000fe20000000019 */
[----:B--2---:R-:W-:Y:S02]  /*5430*/  FFMA R15, R10, R17, R15 ;  /* 0x000000110a0f7223 */ /* 0x004fe4000000000f */
[----:B------:R-:W-:Y:S01]  /*5440*/  STG.E desc[UR8][R12.64], R19 ;  /* 0x000000130c007986 */ /* 0x000fe2000c101908 */
[----:B------:R-:W-:-:S03]  /*5450*/  FFMA R27, R16, R11, R27 ;  /* 0x0000000b101b7223 */ /* 0x000fc6000000001b */
[----:B------:R-:W-:Y:S04]  /*5460*/  STG.E desc[UR8][R12.64+0x23380], R15 ;  /* 0x0233800f0c007986 */ /* 0x000fe8000c101908 */
[----:B------:R-:W-:Y:S04]  /*5470*/  STG.E desc[UR8][R12.64+0x4], R27 ;  /* 0x0000041b0c007986 */ /* 0x000fe8000c101908 */
[----:B------:R-:W-:Y:S01]  /*5480*/  STG.E desc[UR8][R12.64+0x23384], R25 ;  /* 0x023384190c007986 */ /* 0x000fe2000c101908 */
[----:B------:R-:W-:Y:S05]  /*5490*/  EXIT ;  /* 0x000000000000794d */ /* 0x000fea0003800000 */
.L_x_38:
[----:B------:R-:W-:-:S00]  /*54a0*/  BRA `(.L_x_38) ;  /* 0xfffffffc00fc7947 */ /* 0x000fc0000383ffff */
[----:B------:R-:W-:-:S00]  /*54b0*/  NOP ;  /* 0x0000000000007918 */ /* 0x000fc00000000000 */
        /* <DEDUP_REMOVED lines=12> */
.L_x_40:


//--------------------- .text.my_kernel_kernel1   --------------------------
	.section	.text.my_kernel_kernel1,"ax",@progbits
	.align	128
        .global         my_kernel_kernel1
        .type           my_kernel_kernel1,@function
        .size           my_kernel_kernel1,(.L_x_41 - my_kernel_kernel1)
        .other          my_kernel_kernel1,@"STO_CUDA_ENTRY STV_DEFAULT"
my_kernel_kernel1:
.text.my_kernel_kernel1:
[----:B------:R-:W-:Y:S01]  /*0000*/  LDC R1, c[0x0][0x37c] ;  /* 0x0000df00ff017b82 */ /* 0x000fe20000000800 */
[----:B------:R-:W0:Y:S07]  /*0010*/  S2R R9, SR_CTAID.X ;  /* 0x0000000000097919 */ /* 0x000e2e0000002500 */
[----:B------:R-:W1:Y:S01]  /*0020*/  LDC.64 R2, c[0x0][0x388] ;  /* 0x0000e200ff027b82 */ /* 0x000e620000000a00 */
[----:B------:R-:W2:Y:S01]  /*0030*/  LDCU.64 UR4, c[0x0][0x358] ;  /* 0x00006b00ff0477ac */ /* 0x000ea20008000a00 */
[----:B------:R-:W0:Y:S06]  /*0040*/  S2R R0, SR_TID.X ;  /* 0x0000000000007919 */ /* 0x000e2c0000002100 */
[----:B------:R-:W3:Y:S01]  /*0050*/  LDC.64 R4, c[0x0][0x390] ;  /* 0x0000e400ff047b82 */ /* 0x000ee20000000a00 */
[----:B0-----:R-:W-:-:S05]  /*0060*/  LEA R9, R9, R0, 0x5 ;  /* 0x0000000009097211 */ /* 0x001fca00078e28ff */
[----:B------:R-:W-:-:S04]  /*0070*/  IMAD.HI.U32 R0, R9, -0x4de9bd37, RZ ;  /* 0xb21642c909007827 */ /* 0x000fc800078e00ff */
[----:B-1----:R-:W-:Y:S01]  /*0080*/  IMAD.WIDE.U32 R2, R9, 0x4, R2 ;  /* 0x0000000409027825 */ /* 0x002fe200078e0002 */
[----:B------:R-:W-:-:S05]  /*0090*/  SHF.R.U32.HI R0, RZ, 0x7, R0 ;  /* 0x00000007ff007819 */ /* 0x000fca0000011600 */
[----:B------:R-:W-:Y:S01]  /*00a0*/  IMAD R7, R0, -0xb8, R9 ;  /* 0xffffff4800077824 */ /* 0x000fe200078e0209 */
[----:B--2---:R-:W2:Y:S03]  /*00b0*/  LDG.E.CONSTANT R2, desc[UR4][R2.64] ;  /* 0x0000000402027981 */ /* 0x004ea6000c1e9900 */
[----:B---3--:R-:W-:Y:S02]  /*00c0*/  IMAD.WIDE.U32 R4, R7, 0x4, R4 ;  /* 0x0000000407047825 */ /* 0x008fe400078e0004 */
[----:B------:R-:W0:Y:S04]  /*00d0*/  LDC.64 R6, c[0x0][0x380] ;  /* 0x0000e000ff067b82 */ /* 0x000e280000000a00 */
[----:B------:R-:W2:Y:S01]  /*00e0*/  LDG.E.CONSTANT R5, desc[UR4][R4.64] ;  /* 0x0000000404057981 */ /* 0x000ea2000c1e9900 */
[----:B0-----:R-:W-:-:S04]  /*00f0*/  IMAD.WIDE.U32 R6, R9, 0x4, R6 ;  /* 0x0000000409067825 */ /* 0x001fc800078e0006 */
[----:B--2---:R-:W-:-:S04]  /*0100*/  FADD R0, R2, R5 ;  /* 0x0000000502007221 */ /* 0x004fc80000000000 */
[----:B------:R-:W-:-:S05]  /*0110*/  FADD R8, R0, 3 ;  /* 0x4040000000087421 */ /* 0x000fca0000000000 */
[----:B------:R-:W-:-:S04]  /*0120*/  FMNMX R8, R8, 6, PT ;  /* 0x40c0000008087809 */ /* 0x000fc80003800000 */
[----:B------:R-:W-:-:S05]  /*0130*/  FMNMX R8, RZ, R8, !PT ;  /* 0x00000008ff087209 */ /* 0x000fca0007800000 */
[----:B------:R-:W-:-:S04]  /*0140*/  FMUL R11, R8, 0.16666670143604278564 ;  /* 0x3e2aaaad080b7820 */ /* 0x000fc80000400000 */
[----:B------:R-:W-:-:S05]  /*0150*/  FMUL R11, R0, R11 ;  /* 0x0000000b000b7220 */ /* 0x000fca0000400000 */
[----:B------:R-:W-:Y:S01]  /*0160*/  STG.E desc[UR4][R6.64], R11 ;  /* 0x0000000b06007986 */ /* 0x000fe2000c101904 */
[----:B------:R-:W-:Y:S05]  /*0170*/  EXIT ;  /* 0x000000000000794d */ /* 0x000fea0003800000 */
.L_x_39:
        /* <DEDUP_REMOVED lines=16> */
.L_x_41:


//--------------------- .nv.shared.my_kernel_kernel0 --------------------------
	.section	.nv.shared.my_kernel_kernel0,"aw",@nobits
	.sectionflags	@""
	.align	4
.nv.shared.my_kernel_kernel0:
	.zero		20344


//--------------------- .nv.shared.reserved.0     --------------------------
	.section	.nv.shared.reserved.0,"aw",@nobits
	.weak		__nv_reservedSMEM_offset_0_alias
	.size		__nv_reservedSMEM_offset_0_alias, 0, 64
	.other		__nv_reservedSMEM_offset_0_alias,@"STO_CUDA_RESERVED_SHARED STV_DEFAULT"
__nv_reservedSMEM_offset_0_alias:
	.zero		0
	.zero		64


//--------------------- .nv.constant0.my_kernel_kernel0 --------------------------
	.section	.nv.constant0.my_kernel_kernel0,"a",@progbits
	.sectionflags	@""
	.align	4
.nv.constant0.my_kernel_kernel0:
	.zero		920


//--------------------- .nv.constant0.my_kernel_kernel1 --------------------------
	.section	.nv.constant0.my_kernel_kernel1,"a",@progbits
	.sectionflags	@""
	.align	4
.nv.constant0.my_kernel_kernel1:
	.zero		920


//--------------------- SYMBOLS --------------------------

	.type		.nv.reservedSmem.offset0,@object
	.size		.nv.reservedSmem.offset0,0x4
	.type		.nv.reservedSmem.cap,@object
	.size		.nv.reservedSmem.cap,0x4
